//
// Generated by NVIDIA NVVM Compiler
//
// Compiler Build ID: CL-36424714
// Cuda compilation tools, release 13.0, V13.0.88
// Based on NVVM 20.0.0
//

.version 9.0
.target sm_100
.address_size 64

	// .globl	_Z13tensor3dAdd3dPfS_S_i

.visible .entry _Z13tensor3dAdd3dPfS_S_i(
	.param .u64 .ptr .align 1 _Z13tensor3dAdd3dPfS_S_i_param_0,
	.param .u64 .ptr .align 1 _Z13tensor3dAdd3dPfS_S_i_param_1,
	.param .u64 .ptr .align 1 _Z13tensor3dAdd3dPfS_S_i_param_2,
	.param .u32 _Z13tensor3dAdd3dPfS_S_i_param_3
)
{
	.reg .pred 	%p<2>;
	.reg .b32 	%r<11>;
	.reg .b32 	%f<4>;
	.reg .b64 	%rd<11>;

	ld.param.u64 	%rd1, [_Z13tensor3dAdd3dPfS_S_i_param_0];
	ld.param.u64 	%rd2, [_Z13tensor3dAdd3dPfS_S_i_param_1];
	ld.param.u64 	%rd3, [_Z13tensor3dAdd3dPfS_S_i_param_2];
	ld.param.u32 	%r2, [_Z13tensor3dAdd3dPfS_S_i_param_3];
	mov.u32 	%r3, %ctaid.z;
	mov.u32 	%r4, %ntid.z;
	mov.u32 	%r5, %tid.x;
	mad.lo.s32 	%r1, %r3, %r4, %r5;
	setp.ge.s32 	%p1, %r1, %r2;
	@%p1 bra 	$L__BB0_2;
	cvta.to.global.u64 	%rd4, %rd1;
	cvta.to.global.u64 	%rd5, %rd2;
	cvta.to.global.u64 	%rd6, %rd3;
	mov.u32 	%r6, %ctaid.y;
	mov.u32 	%r7, %ctaid.x;
	mov.u32 	%r8, %nctaid.y;
	mad.lo.s32 	%r9, %r7, %r8, %r6;
	mad.lo.s32 	%r10, %r9, %r2, %r1;
	mul.wide.s32 	%rd7, %r10, 4;
	add.s64 	%rd8, %rd4, %rd7;
	ld.global.f32 	%f1, [%rd8];
	add.s64 	%rd9, %rd5, %rd7;
	ld.global.f32 	%f2, [%rd9];
	add.f32 	%f3, %f1, %f2;
	add.s64 	%rd10, %rd6, %rd7;
	st.global.f32 	[%rd10], %f3;
$L__BB0_2:
	ret;

}
	// .globl	_Z13tensor1dAdd1dPfS_S_
.visible .entry _Z13tensor1dAdd1dPfS_S_(
	.param .u64 .ptr .align 1 _Z13tensor1dAdd1dPfS_S__param_0,
	.param .u64 .ptr .align 1 _Z13tensor1dAdd1dPfS_S__param_1,
	.param .u64 .ptr .align 1 _Z13tensor1dAdd1dPfS_S__param_2
)
{
	.reg .b32 	%r<2>;
	.reg .b32 	%f<4>;
	.reg .b64 	%rd<11>;

	ld.param.u64 	%rd1, [_Z13tensor1dAdd1dPfS_S__param_0];
	ld.param.u64 	%rd2, [_Z13tensor1dAdd1dPfS_S__param_1];
	ld.param.u64 	%rd3, [_Z13tensor1dAdd1dPfS_S__param_2];
	cvta.to.global.u64 	%rd4, %rd3;
	cvta.to.global.u64 	%rd5, %rd2;
	cvta.to.global.u64 	%rd6, %rd1;
	mov.u32 	%r1, %ctaid.x;
	mul.wide.u32 	%rd7, %r1, 4;
	add.s64 	%rd8, %rd6, %rd7;
	ld.global.f32 	%f1, [%rd8];
	add.s64 	%rd9, %rd5, %rd7;
	ld.global.f32 	%f2, [%rd9];
	add.f32 	%f3, %f1, %f2;
	add.s64 	%rd10, %rd4, %rd7;
	st.global.f32 	[%rd10], %f3;
	ret;

}
	// .globl	_Z13tensor1dAdd0dPfdS_
.visible .entry _Z13tensor1dAdd0dPfdS_(
	.param .u64 .ptr .align 1 _Z13tensor1dAdd0dPfdS__param_0,
	.param .f64 _Z13tensor1dAdd0dPfdS__param_1,
	.param .u64 .ptr .align 1 _Z13tensor1dAdd0dPfdS__param_2
)
{
	.reg .b32 	%r<2>;
	.reg .b32 	%f<3>;
	.reg .b64 	%rd<8>;
	.reg .b64 	%fd<4>;

	ld.param.u64 	%rd1, [_Z13tensor1dAdd0dPfdS__param_0];
	ld.param.f64 	%fd1, [_Z13tensor1dAdd0dPfdS__param_1];
	ld.param.u64 	%rd2, [_Z13tensor1dAdd0dPfdS__param_2];
	cvta.to.global.u64 	%rd3, %rd2;
	cvta.to.global.u64 	%rd4, %rd1;
	mov.u32 	%r1, %ctaid.x;
	mul.wide.u32 	%rd5, %r1, 4;
	add.s64 	%rd6, %rd4, %rd5;
	ld.global.f32 	%f1, [%rd6];
	cvt.f64.f32 	%fd2, %f1;
	add.f64 	%fd3, %fd1, %fd2;
	cvt.rn.f32.f64 	%f2, %fd3;
	add.s64 	%rd7, %rd3, %rd5;
	st.global.f32 	[%rd7], %f2;
	ret;

}
	// .globl	_Z13tensor3dAdd0dPfdS_i
.visible .entry _Z13tensor3dAdd0dPfdS_i(
	.param .u64 .ptr .align 1 _Z13tensor3dAdd0dPfdS_i_param_0,
	.param .f64 _Z13tensor3dAdd0dPfdS_i_param_1,
	.param .u64 .ptr .align 1 _Z13tensor3dAdd0dPfdS_i_param_2,
	.param .u32 _Z13tensor3dAdd0dPfdS_i_param_3
)
{
	.reg .pred 	%p<2>;
	.reg .b32 	%r<11>;
	.reg .b32 	%f<3>;
	.reg .b64 	%rd<8>;
	.reg .b64 	%fd<4>;

	ld.param.u64 	%rd1, [_Z13tensor3dAdd0dPfdS_i_param_0];
	ld.param.f64 	%fd1, [_Z13tensor3dAdd0dPfdS_i_param_1];
	ld.param.u64 	%rd2, [_Z13tensor3dAdd0dPfdS_i_param_2];
	ld.param.u32 	%r2, [_Z13tensor3dAdd0dPfdS_i_param_3];
	mov.u32 	%r3, %ctaid.z;
	mov.u32 	%r4, %ntid.z;
	mov.u32 	%r5, %tid.x;
	mad.lo.s32 	%r1, %r3, %r4, %r5;
	setp.ge.s32 	%p1, %r1, %r2;
	@%p1 bra 	$L__BB3_2;
	cvta.to.global.u64 	%rd3, %rd1;
	cvta.to.global.u64 	%rd4, %rd2;
	mov.u32 	%r6, %ctaid.y;
	mov.u32 	%r7, %ctaid.x;
	mov.u32 	%r8, %nctaid.y;
	mad.lo.s32 	%r9, %r7, %r8, %r6;
	mad.lo.s32 	%r10, %r9, %r2, %r1;
	mul.wide.s32 	%rd5, %r10, 4;
	add.s64 	%rd6, %rd3, %rd5;
	ld.global.f32 	%f1, [%rd6];
	cvt.f64.f32 	%fd2, %f1;
	add.f64 	%fd3, %fd1, %fd2;
	cvt.rn.f32.f64 	%f2, %fd3;
	add.s64 	%rd7, %rd4, %rd5;
	st.global.f32 	[%rd7], %f2;
$L__BB3_2:
	ret;

}
	// .globl	_Z13tensor3dSub3dPfS_S_i
.visible .entry _Z13tensor3dSub3dPfS_S_i(
	.param .u64 .ptr .align 1 _Z13tensor3dSub3dPfS_S_i_param_0,
	.param .u64 .ptr .align 1 _Z13tensor3dSub3dPfS_S_i_param_1,
	.param .u64 .ptr .align 1 _Z13tensor3dSub3dPfS_S_i_param_2,
	.param .u32 _Z13tensor3dSub3dPfS_S_i_param_3
)
{
	.reg .pred 	%p<2>;
	.reg .b32 	%r<11>;
	.reg .b32 	%f<4>;
	.reg .b64 	%rd<11>;

	ld.param.u64 	%rd1, [_Z13tensor3dSub3dPfS_S_i_param_0];
	ld.param.u64 	%rd2, [_Z13tensor3dSub3dPfS_S_i_param_1];
	ld.param.u64 	%rd3, [_Z13tensor3dSub3dPfS_S_i_param_2];
	ld.param.u32 	%r2, [_Z13tensor3dSub3dPfS_S_i_param_3];
	mov.u32 	%r3, %ctaid.z;
	mov.u32 	%r4, %ntid.z;
	mov.u32 	%r5, %tid.x;
	mad.lo.s32 	%r1, %r3, %r4, %r5;
	setp.ge.s32 	%p1, %r1, %r2;
	@%p1 bra 	$L__BB4_2;
	cvta.to.global.u64 	%rd4, %rd1;
	cvta.to.global.u64 	%rd5, %rd2;
	cvta.to.global.u64 	%rd6, %rd3;
	mov.u32 	%r6, %ctaid.y;
	mov.u32 	%r7, %ctaid.x;
	mov.u32 	%r8, %nctaid.y;
	mad.lo.s32 	%r9, %r7, %r8, %r6;
	mad.lo.s32 	%r10, %r9, %r2, %r1;
	mul.wide.s32 	%rd7, %r10, 4;
	add.s64 	%rd8, %rd4, %rd7;
	ld.global.f32 	%f1, [%rd8];
	add.s64 	%rd9, %rd5, %rd7;
	ld.global.f32 	%f2, [%rd9];
	sub.f32 	%f3, %f1, %f2;
	add.s64 	%rd10, %rd6, %rd7;
	st.global.f32 	[%rd10], %f3;
$L__BB4_2:
	ret;

}
	// .globl	_Z13tensor3dSub1dPfS_S_i
.visible .entry _Z13tensor3dSub1dPfS_S_i(
	.param .u64 .ptr .align 1 _Z13tensor3dSub1dPfS_S_i_param_0,
	.param .u64 .ptr .align 1 _Z13tensor3dSub1dPfS_S_i_param_1,
	.param .u64 .ptr .align 1 _Z13tensor3dSub1dPfS_S_i_param_2,
	.param .u32 _Z13tensor3dSub1dPfS_S_i_param_3
)
{
	.reg .pred 	%p<2>;
	.reg .b32 	%r<11>;
	.reg .b32 	%f<4>;
	.reg .b64 	%rd<12>;

	ld.param.u64 	%rd1, [_Z13tensor3dSub1dPfS_S_i_param_0];
	ld.param.u64 	%rd2, [_Z13tensor3dSub1dPfS_S_i_param_1];
	ld.param.u64 	%rd3, [_Z13tensor3dSub1dPfS_S_i_param_2];
	ld.param.u32 	%r2, [_Z13tensor3dSub1dPfS_S_i_param_3];
	mov.u32 	%r3, %ctaid.z;
	mov.u32 	%r4, %ntid.z;
	mov.u32 	%r5, %tid.x;
	mad.lo.s32 	%r1, %r3, %r4, %r5;
	setp.ge.s32 	%p1, %r1, %r2;
	@%p1 bra 	$L__BB5_2;
	cvta.to.global.u64 	%rd4, %rd1;
	cvta.to.global.u64 	%rd5, %rd2;
	cvta.to.global.u64 	%rd6, %rd3;
	mov.u32 	%r6, %ctaid.y;
	mov.u32 	%r7, %ctaid.x;
	mov.u32 	%r8, %nctaid.y;
	mad.lo.s32 	%r9, %r7, %r8, %r6;
	mad.lo.s32 	%r10, %r9, %r2, %r1;
	mul.wide.s32 	%rd7, %r10, 4;
	add.s64 	%rd8, %rd4, %rd7;
	ld.global.f32 	%f1, [%rd8];
	mul.wide.u32 	%rd9, %r7, 4;
	add.s64 	%rd10, %rd5, %rd9;
	ld.global.f32 	%f2, [%rd10];
	sub.f32 	%f3, %f1, %f2;
	add.s64 	%rd11, %rd6, %rd7;
	st.global.f32 	[%rd11], %f3;
$L__BB5_2:
	ret;

}
	// .globl	_Z13tensor3dMul3dPfS_S_i
.visible .entry _Z13tensor3dMul3dPfS_S_i(
	.param .u64 .ptr .align 1 _Z13tensor3dMul3dPfS_S_i_param_0,
	.param .u64 .ptr .align 1 _Z13tensor3dMul3dPfS_S_i_param_1,
	.param .u64 .ptr .align 1 _Z13tensor3dMul3dPfS_S_i_param_2,
	.param .u32 _Z13tensor3dMul3dPfS_S_i_param_3
)
{
	.reg .pred 	%p<2>;
	.reg .b32 	%r<11>;
	.reg .b32 	%f<4>;
	.reg .b64 	%rd<11>;

	ld.param.u64 	%rd1, [_Z13tensor3dMul3dPfS_S_i_param_0];
	ld.param.u64 	%rd2, [_Z13tensor3dMul3dPfS_S_i_param_1];
	ld.param.u64 	%rd3, [_Z13tensor3dMul3dPfS_S_i_param_2];
	ld.param.u32 	%r2, [_Z13tensor3dMul3dPfS_S_i_param_3];
	mov.u32 	%r3, %ctaid.z;
	mov.u32 	%r4, %ntid.z;
	mov.u32 	%r5, %tid.x;
	mad.lo.s32 	%r1, %r3, %r4, %r5;
	setp.ge.s32 	%p1, %r1, %r2;
	@%p1 bra 	$L__BB6_2;
	cvta.to.global.u64 	%rd4, %rd1;
	cvta.to.global.u64 	%rd5, %rd2;
	cvta.to.global.u64 	%rd6, %rd3;
	mov.u32 	%r6, %ctaid.y;
	mov.u32 	%r7, %ctaid.x;
	mov.u32 	%r8, %nctaid.y;
	mad.lo.s32 	%r9, %r7, %r8, %r6;
	mad.lo.s32 	%r10, %r9, %r2, %r1;
	mul.wide.s32 	%rd7, %r10, 4;
	add.s64 	%rd8, %rd4, %rd7;
	ld.global.f32 	%f1, [%rd8];
	add.s64 	%rd9, %rd5, %rd7;
	ld.global.f32 	%f2, [%rd9];
	mul.f32 	%f3, %f1, %f2;
	add.s64 	%rd10, %rd6, %rd7;
	st.global.f32 	[%rd10], %f3;
$L__BB6_2:
	ret;

}
	// .globl	_Z13tensor3dMul1dPfS_S_i
.visible .entry _Z13tensor3dMul1dPfS_S_i(
	.param .u64 .ptr .align 1 _Z13tensor3dMul1dPfS_S_i_param_0,
	.param .u64 .ptr .align 1 _Z13tensor3dMul1dPfS_S_i_param_1,
	.param .u64 .ptr .align 1 _Z13tensor3dMul1dPfS_S_i_param_2,
	.param .u32 _Z13tensor3dMul1dPfS_S_i_param_3
)
{
	.reg .pred 	%p<2>;
	.reg .b32 	%r<11>;
	.reg .b32 	%f<4>;
	.reg .b64 	%rd<12>;

	ld.param.u64 	%rd1, [_Z13tensor3dMul1dPfS_S_i_param_0];
	ld.param.u64 	%rd2, [_Z13tensor3dMul1dPfS_S_i_param_1];
	ld.param.u64 	%rd3, [_Z13tensor3dMul1dPfS_S_i_param_2];
	ld.param.u32 	%r2, [_Z13tensor3dMul1dPfS_S_i_param_3];
	mov.u32 	%r3, %ctaid.z;
	mov.u32 	%r4, %ntid.z;
	mov.u32 	%r5, %tid.x;
	mad.lo.s32 	%r1, %r3, %r4, %r5;
	setp.ge.s32 	%p1, %r1, %r2;
	@%p1 bra 	$L__BB7_2;
	cvta.to.global.u64 	%rd4, %rd1;
	cvta.to.global.u64 	%rd5, %rd2;
	cvta.to.global.u64 	%rd6, %rd3;
	mov.u32 	%r6, %ctaid.y;
	mov.u32 	%r7, %ctaid.x;
	mov.u32 	%r8, %nctaid.y;
	mad.lo.s32 	%r9, %r7, %r8, %r6;
	mad.lo.s32 	%r10, %r9, %r2, %r1;
	mul.wide.s32 	%rd7, %r10, 4;
	add.s64 	%rd8, %rd4, %rd7;
	ld.global.f32 	%f1, [%rd8];
	mul.wide.u32 	%rd9, %r7, 4;
	add.s64 	%rd10, %rd5, %rd9;
	ld.global.f32 	%f2, [%rd10];
	mul.f32 	%f3, %f1, %f2;
	add.s64 	%rd11, %rd6, %rd7;
	st.global.f32 	[%rd11], %f3;
$L__BB7_2:
	ret;

}
	// .globl	_Z13tensor1dMul1dPfS_S_
.visible .entry _Z13tensor1dMul1dPfS_S_(
	.param .u64 .ptr .align 1 _Z13tensor1dMul1dPfS_S__param_0,
	.param .u64 .ptr .align 1 _Z13tensor1dMul1dPfS_S__param_1,
	.param .u64 .ptr .align 1 _Z13tensor1dMul1dPfS_S__param_2
)
{
	.reg .b32 	%r<2>;
	.reg .b32 	%f<4>;
	.reg .b64 	%rd<11>;

	ld.param.u64 	%rd1, [_Z13tensor1dMul1dPfS_S__param_0];
	ld.param.u64 	%rd2, [_Z13tensor1dMul1dPfS_S__param_1];
	ld.param.u64 	%rd3, [_Z13tensor1dMul1dPfS_S__param_2];
	cvta.to.global.u64 	%rd4, %rd3;
	cvta.to.global.u64 	%rd5, %rd2;
	cvta.to.global.u64 	%rd6, %rd1;
	mov.u32 	%r1, %ctaid.x;
	mul.wide.u32 	%rd7, %r1, 4;
	add.s64 	%rd8, %rd6, %rd7;
	ld.global.f32 	%f1, [%rd8];
	add.s64 	%rd9, %rd5, %rd7;
	ld.global.f32 	%f2, [%rd9];
	mul.f32 	%f3, %f1, %f2;
	add.s64 	%rd10, %rd4, %rd7;
	st.global.f32 	[%rd10], %f3;
	ret;

}
	// .globl	_Z13tensor3dRsqrtPfS_i
.visible .entry _Z13tensor3dRsqrtPfS_i(
	.param .u64 .ptr .align 1 _Z13tensor3dRsqrtPfS_i_param_0,
	.param .u64 .ptr .align 1 _Z13tensor3dRsqrtPfS_i_param_1,
	.param .u32 _Z13tensor3dRsqrtPfS_i_param_2
)
{
	.reg .pred 	%p<2>;
	.reg .b32 	%r<11>;
	.reg .b32 	%f<4>;
	.reg .b64 	%rd<8>;

	ld.param.u64 	%rd1, [_Z13tensor3dRsqrtPfS_i_param_0];
	ld.param.u64 	%rd2, [_Z13tensor3dRsqrtPfS_i_param_1];
	ld.param.u32 	%r2, [_Z13tensor3dRsqrtPfS_i_param_2];
	mov.u32 	%r3, %ctaid.z;
	mov.u32 	%r4, %ntid.z;
	mov.u32 	%r5, %tid.x;
	mad.lo.s32 	%r1, %r3, %r4, %r5;
	setp.ge.s32 	%p1, %r1, %r2;
	@%p1 bra 	$L__BB9_2;
	cvta.to.global.u64 	%rd3, %rd1;
	cvta.to.global.u64 	%rd4, %rd2;
	mov.u32 	%r6, %ctaid.y;
	mov.u32 	%r7, %ctaid.x;
	mov.u32 	%r8, %nctaid.y;
	mad.lo.s32 	%r9, %r7, %r8, %r6;
	mad.lo.s32 	%r10, %r9, %r2, %r1;
	mul.wide.s32 	%rd5, %r10, 4;
	add.s64 	%rd6, %rd3, %rd5;
	ld.global.f32 	%f1, [%rd6];
	sqrt.rn.f32 	%f2, %f1;
	rcp.rn.f32 	%f3, %f2;
	add.s64 	%rd7, %rd4, %rd5;
	st.global.f32 	[%rd7], %f3;
$L__BB9_2:
	ret;

}
	// .globl	_Z13tensor1dRsqrtPfS_
.visible .entry _Z13tensor1dRsqrtPfS_(
	.param .u64 .ptr .align 1 _Z13tensor1dRsqrtPfS__param_0,
	.param .u64 .ptr .align 1 _Z13tensor1dRsqrtPfS__param_1
)
{
	.reg .b32 	%r<2>;
	.reg .b32 	%f<4>;
	.reg .b64 	%rd<8>;

	ld.param.u64 	%rd1, [_Z13tensor1dRsqrtPfS__param_0];
	ld.param.u64 	%rd2, [_Z13tensor1dRsqrtPfS__param_1];
	cvta.to.global.u64 	%rd3, %rd2;
	cvta.to.global.u64 	%rd4, %rd1;
	mov.u32 	%r1, %ctaid.x;
	mul.wide.u32 	%rd5, %r1, 4;
	add.s64 	%rd6, %rd4, %rd5;
	ld.global.f32 	%f1, [%rd6];
	sqrt.rn.f32 	%f2, %f1;
	rcp.rn.f32 	%f3, %f2;
	add.s64 	%rd7, %rd3, %rd5;
	st.global.f32 	[%rd7], %f3;
	ret;

}


// ===== COMPILED SASS (sm_100) =====

	.target	sm_100

	.elftype	@"ET_EXEC"


//--------------------- .note.nv.tkinfo           --------------------------
	.section	.note.nv.tkinfo,"",@"SHT_NOTE"
	.sectionflags	@"SHF_NOTE_NV_TKINFO"
	.tkinfo
        /*0018*/ 	.word	0x00000002
        /*0030*/ 	.string	""
        /*0030*/ 	.string	"ptxas"
        /*0030*/ 	.string	"Cuda compilation tools, release 13.0, V13.0.88"
        /*0030*/ 	.string	"Build cuda_13.0.r13.0/compiler.36424714_0"
        /*0030*/ 	.string	"-arch sm_100 -m 64 "



//--------------------- .note.nv.cuinfo           --------------------------
	.section	.note.nv.cuinfo,"",@"SHT_NOTE"
	.sectionflags	@"SHF_NOTE_NV_CUINFO"
        /*0018*/ 	.short	0x0002
        /*001a*/ 	.short	0x0064
        /*001c*/ 	.short	0x0082
	.zero		2


//--------------------- .nv.info                  --------------------------
	.section	.nv.info,"",@"SHT_CUDA_INFO"
	.align	4


	//----- nvinfo : EIATTR_REGCOUNT
	.align		4
        /*0000*/ 	.byte	0x04, 0x2f
        /*0002*/ 	.short	(.L_1 - .L_0)
	.align		4
.L_0:
        /*0004*/ 	.word	index@(_Z13tensor3dAdd3dPfS_S_i)
        /*0008*/ 	.word	0x0000000c


	//----- nvinfo : EIATTR_FRAME_SIZE
	.align		4
.L_1:
        /*000c*/ 	.byte	0x04, 0x11
        /*000e*/ 	.short	(.L_3 - .L_2)
	.align		4
.L_2:
        /*0010*/ 	.word	index@(_Z13tensor3dAdd3dPfS_S_i)
        /*0014*/ 	.word	0x00000000


	//----- nvinfo : EIATTR_REGCOUNT
	.align		4
.L_3:
        /*0018*/ 	.byte	0x04, 0x2f
        /*001a*/ 	.short	(.L_5 - .L_4)
	.align		4
.L_4:
        /*001c*/ 	.word	index@(_Z13tensor1dAdd1dPfS_S_)
        /*0020*/ 	.word	0x0000000c


	//----- nvinfo : EIATTR_FRAME_SIZE
	.align		4
.L_5:
        /*0024*/ 	.byte	0x04, 0x11
        /*0026*/ 	.short	(.L_7 - .L_6)
	.align		4
.L_6:
        /*0028*/ 	.word	index@(_Z13tensor1dAdd1dPfS_S_)
        /*002c*/ 	.word	0x00000000


	//----- nvinfo : EIATTR_REGCOUNT
	.align		4
.L_7:
        /*0030*/ 	.byte	0x04, 0x2f
        /*0032*/ 	.short	(.L_9 - .L_8)
	.align		4
.L_8:
        /*0034*/ 	.word	index@(_Z13tensor1dAdd0dPfdS_)
        /*0038*/ 	.word	0x0000000e


	//----- nvinfo : EIATTR_FRAME_SIZE
	.align		4
.L_9:
        /*003c*/ 	.byte	0x04, 0x11
        /*003e*/ 	.short	(.L_11 - .L_10)
	.align		4
.L_10:
        /*0040*/ 	.word	index@(_Z13tensor1dAdd0dPfdS_)
        /*0044*/ 	.word	0x00000000


	//----- nvinfo : EIATTR_REGCOUNT
	.align		4
.L_11:
        /*0048*/ 	.byte	0x04, 0x2f
        /*004a*/ 	.short	(.L_13 - .L_12)
	.align		4
.L_12:
        /*004c*/ 	.word	index@(_Z13tensor3dAdd0dPfdS_i)
        /*0050*/ 	.word	0x0000000e


	//----- nvinfo : EIATTR_FRAME_SIZE
	.align		4
.L_13:
        /*0054*/ 	.byte	0x04, 0x11
        /*0056*/ 	.short	(.L_15 - .L_14)
	.align		4
.L_14:
        /*0058*/ 	.word	index@(_Z13tensor3dAdd0dPfdS_i)
        /*005c*/ 	.word	0x00000000


	//----- nvinfo : EIATTR_REGCOUNT
	.align		4
.L_15:
        /*0060*/ 	.byte	0x04, 0x2f
        /*0062*/ 	.short	(.L_17 - .L_16)
	.align		4
.L_16:
        /*0064*/ 	.word	index@(_Z13tensor3dSub3dPfS_S_i)
        /*0068*/ 	.word	0x0000000c


	//----- nvinfo : EIATTR_FRAME_SIZE
	.align		4
.L_17:
        /*006c*/ 	.byte	0x04, 0x11
        /*006e*/ 	.short	(.L_19 - .L_18)
	.align		4
.L_18:
        /*0070*/ 	.word	index@(_Z13tensor3dSub3dPfS_S_i)
        /*0074*/ 	.word	0x00000000


	//----- nvinfo : EIATTR_REGCOUNT
	.align		4
.L_19:
        /*0078*/ 	.byte	0x04, 0x2f
        /*007a*/ 	.short	(.L_21 - .L_20)
	.align		4
.L_20:
        /*007c*/ 	.word	index@(_Z13tensor3dSub1dPfS_S_i)
        /*0080*/ 	.word	0x0000000e


	//----- nvinfo : EIATTR_FRAME_SIZE
	.align		4
.L_21:
        /*0084*/ 	.byte	0x04, 0x11
        /*0086*/ 	.short	(.L_23 - .L_22)
	.align		4
.L_22:
        /*0088*/ 	.word	index@(_Z13tensor3dSub1dPfS_S_i)
        /*008c*/ 	.word	0x00000000


	//----- nvinfo : EIATTR_REGCOUNT
	.align		4
.L_23:
        /*0090*/ 	.byte	0x04, 0x2f
        /*0092*/ 	.short	(.L_25 - .L_24)
	.align		4
.L_24:
        /*0094*/ 	.word	index@(_Z13tensor3dMul3dPfS_S_i)
        /*0098*/ 	.word	0x0000000c


	//----- nvinfo : EIATTR_FRAME_SIZE
	.align		4
.L_25:
        /*009c*/ 	.byte	0x04, 0x11
        /*009e*/ 	.short	(.L_27 - .L_26)
	.align		4
.L_26:
        /*00a0*/ 	.word	index@(_Z13tensor3dMul3dPfS_S_i)
        /*00a4*/ 	.word	0x00000000


	//----- nvinfo : EIATTR_REGCOUNT
	.align		4
.L_27:
        /*00a8*/ 	.byte	0x04, 0x2f
        /*00aa*/ 	.short	(.L_29 - .L_28)
	.align		4
.L_28:
        /*00ac*/ 	.word	index@(_Z13tensor3dMul1dPfS_S_i)
        /*00b0*/ 	.word	0x0000000e


	//----- nvinfo : EIATTR_FRAME_SIZE
	.align		4
.L_29:
        /*00b4*/ 	.byte	0x04, 0x11
        /*00b6*/ 	.short	(.L_31 - .L_30)
	.align		4
.L_30:
        /*00b8*/ 	.word	index@(_Z13tensor3dMul1dPfS_S_i)
        /*00bc*/ 	.word	0x00000000


	//----- nvinfo : EIATTR_REGCOUNT
	.align		4
.L_31:
        /*00c0*/ 	.byte	0x04, 0x2f
        /*00c2*/ 	.short	(.L_33 - .L_32)
	.align		4
.L_32:
        /*00c4*/ 	.word	index@(_Z13tensor1dMul1dPfS_S_)
        /*00c8*/ 	.word	0x0000000c


	//----- nvinfo : EIATTR_FRAME_SIZE
	.align		4
.L_33:
        /*00cc*/ 	.byte	0x04, 0x11
        /*00ce*/ 	.short	(.L_35 - .L_34)
	.align		4
.L_34:
        /*00d0*/ 	.word	index@(_Z13tensor1dMul1dPfS_S_)
        /*00d4*/ 	.word	0x00000000


	//----- nvinfo : EIATTR_REGCOUNT
	.align		4
.L_35:
        /*00d8*/ 	.byte	0x04, 0x2f
        /*00da*/ 	.short	(.L_37 - .L_36)
	.align		4
.L_36:
        /*00dc*/ 	.word	index@(_Z13tensor3dRsqrtPfS_i)
        /*00e0*/ 	.word	0x0000000e


	//----- nvinfo : EIATTR_FRAME_SIZE
	.align		4
.L_37:
        /*00e4*/ 	.byte	0x04, 0x11
        /*00e6*/ 	.short	(.L_39 - .L_38)
	.align		4
.L_38:
        /*00e8*/ 	.word	index@($__internal_3_$__cuda_sm20_sqrt_rn_f32_slowpath)
        /*00ec*/ 	.word	0x00000000


	//----- nvinfo : EIATTR_FRAME_SIZE
	.align		4
.L_39:
        /*00f0*/ 	.byte	0x04, 0x11
        /*00f2*/ 	.short	(.L_41 - .L_40)
	.align		4
.L_40:
        /*00f4*/ 	.word	index@($__internal_2_$__cuda_sm20_rcp_rn_f32_slowpath)
        /*00f8*/ 	.word	0x00000000


	//----- nvinfo : EIATTR_FRAME_SIZE
	.align		4
.L_41:
        /*00fc*/ 	.byte	0x04, 0x11
        /*00fe*/ 	.short	(.L_43 - .L_42)
	.align		4
.L_42:
        /*0100*/ 	.word	index@(_Z13tensor3dRsqrtPfS_i)
        /*0104*/ 	.word	0x00000000


	//----- nvinfo : EIATTR_REGCOUNT
	.align		4
.L_43:
        /*0108*/ 	.byte	0x04, 0x2f
        /*010a*/ 	.short	(.L_45 - .L_44)
	.align		4
.L_44:
        /*010c*/ 	.word	index@(_Z13tensor1dRsqrtPfS_)
        /*0110*/ 	.word	0x0000000e


	//----- nvinfo : EIATTR_FRAME_SIZE
	.align		4
.L_45:
        /*0114*/ 	.byte	0x04, 0x11
        /*0116*/ 	.short	(.L_47 - .L_46)
	.align		4
.L_46:
        /*0118*/ 	.word	index@($__internal_1_$__cuda_sm20_sqrt_rn_f32_slowpath)
        /*011c*/ 	.word	0x00000000


	//----- nvinfo : EIATTR_FRAME_SIZE
	.align		4
.L_47:
        /*0120*/ 	.byte	0x04, 0x11
        /*0122*/ 	.short	(.L_49 - .L_48)
	.align		4
.L_48:
        /*0124*/ 	.word	index@($__internal_0_$__cuda_sm20_rcp_rn_f32_slowpath)
        /*0128*/ 	.word	0x00000000


	//----- nvinfo : EIATTR_FRAME_SIZE
	.align		4
.L_49:
        /*012c*/ 	.byte	0x04, 0x11
        /*012e*/ 	.short	(.L_51 - .L_50)
	.align		4
.L_50:
        /*0130*/ 	.word	index@(_Z13tensor1dRsqrtPfS_)
        /*0134*/ 	.word	0x00000000


	//----- nvinfo : EIATTR_MIN_STACK_SIZE
	.align		4
.L_51:
        /*0138*/ 	.byte	0x04, 0x12
        /*013a*/ 	.short	(.L_53 - .L_52)
	.align		4
.L_52:
        /*013c*/ 	.word	index@(_Z13tensor1dRsqrtPfS_)
        /*0140*/ 	.word	0x00000000


	//----- nvinfo : EIATTR_MIN_STACK_SIZE
	.align		4
.L_53:
        /*0144*/ 	.byte	0x04, 0x12
        /*0146*/ 	.short	(.L_55 - .L_54)
	.align		4
.L_54:
        /*0148*/ 	.word	index@(_Z13tensor3dRsqrtPfS_i)
        /*014c*/ 	.word	0x00000000


	//----- nvinfo : EIATTR_MIN_STACK_SIZE
	.align		4
.L_55:
        /*0150*/ 	.byte	0x04, 0x12
        /*0152*/ 	.short	(.L_57 - .L_56)
	.align		4
.L_56:
        /*0154*/ 	.word	index@(_Z13tensor1dMul1dPfS_S_)
        /*0158*/ 	.word	0x00000000


	//----- nvinfo : EIATTR_MIN_STACK_SIZE
	.align		4
.L_57:
        /*015c*/ 	.byte	0x04, 0x12
        /*015e*/ 	.short	(.L_59 - .L_58)
	.align		4
.L_58:
        /*0160*/ 	.word	index@(_Z13tensor3dMul1dPfS_S_i)
        /*0164*/ 	.word	0x00000000


	//----- nvinfo : EIATTR_MIN_STACK_SIZE
	.align		4
.L_59:
        /*0168*/ 	.byte	0x04, 0x12
        /*016a*/ 	.short	(.L_61 - .L_60)
	.align		4
.L_60:
        /*016c*/ 	.word	index@(_Z13tensor3dMul3dPfS_S_i)
        /*0170*/ 	.word	0x00000000


	//----- nvinfo : EIATTR_MIN_STACK_SIZE
	.align		4
.L_61:
        /*0174*/ 	.byte	0x04, 0x12
        /*0176*/ 	.short	(.L_63 - .L_62)
	.align		4
.L_62:
        /*0178*/ 	.word	index@(_Z13tensor3dSub1dPfS_S_i)
        /*017c*/ 	.word	0x00000000


	//----- nvinfo : EIATTR_MIN_STACK_SIZE
	.align		4
.L_63:
        /*0180*/ 	.byte	0x04, 0x12
        /*0182*/ 	.short	(.L_65 - .L_64)
	.align		4
.L_64:
        /*0184*/ 	.word	index@(_Z13tensor3dSub3dPfS_S_i)
        /*0188*/ 	.word	0x00000000


	//----- nvinfo : EIATTR_MIN_STACK_SIZE
	.align		4
.L_65:
        /*018c*/ 	.byte	0x04, 0x12
        /*018e*/ 	.short	(.L_67 - .L_66)
	.align		4
.L_66:
        /*0190*/ 	.word	index@(_Z13tensor3dAdd0dPfdS_i)
        /*0194*/ 	.word	0x00000000


	//----- nvinfo : EIATTR_MIN_STACK_SIZE
	.align		4
.L_67:
        /*0198*/ 	.byte	0x04, 0x12
        /*019a*/ 	.short	(.L_69 - .L_68)
	.align		4
.L_68:
        /*019c*/ 	.word	index@(_Z13tensor1dAdd0dPfdS_)
        /*01a0*/ 	.word	0x00000000


	//----- nvinfo : EIATTR_MIN_STACK_SIZE
	.align		4
.L_69:
        /*01a4*/ 	.byte	0x04, 0x12
        /*01a6*/ 	.short	(.L_71 - .L_70)
	.align		4
.L_70:
        /*01a8*/ 	.word	index@(_Z13tensor1dAdd1dPfS_S_)
        /*01ac*/ 	.word	0x00000000


	//----- nvinfo : EIATTR_MIN_STACK_SIZE
	.align		4
.L_71:
        /*01b0*/ 	.byte	0x04, 0x12
        /*01b2*/ 	.short	(.L_73 - .L_72)
	.align		4
.L_72:
        /*01b4*/ 	.word	index@(_Z13tensor3dAdd3dPfS_S_i)
        /*01b8*/ 	.word	0x00000000
.L_73:


//--------------------- .nv.compat                --------------------------
	.section	.nv.compat,"",@"SHT_CUDA_COMPAT_INFO"
	.align	4
        /*0000*/ 	.byte	0x02, 0x09, 0x00, 0x00, 0x02, 0x02, 0x01, 0x00, 0x02, 0x05, 0x05, 0x00, 0x03, 0x07, 0x01, 0x01
        /*0010*/ 	.byte	0x02, 0x03, 0x00, 0x00, 0x02, 0x06, 0x01, 0x00, 0x04, 0x0b, 0x08, 0x00, 0x01, 0x00, 0x00, 0x00
        /*0020*/ 	.byte	0x00, 0x00, 0x00, 0x00


//--------------------- .nv.info._Z13tensor1dRsqrtPfS_ --------------------------
	.section	.nv.info._Z13tensor1dRsqrtPfS_,"",@"SHT_CUDA_INFO"
	.sectionflags	@""
	.align	4


	//----- nvinfo : EIATTR_CUDA_API_VERSION
	.align		4
        /*0000*/ 	.byte	0x04, 0x37
        /*0002*/ 	.short	(.L_75 - .L_74)
.L_74:
        /*0004*/ 	.word	0x00000082


	//----- nvinfo : EIATTR_KPARAM_INFO
	.align		4
.L_75:
        /*0008*/ 	.byte	0x04, 0x17
        /*000a*/ 	.short	(.L_77 - .L_76)
.L_76:
        /*000c*/ 	.word	0x00000000
        /*0010*/ 	.short	0x0001
        /*0012*/ 	.short	0x0008
        /*0014*/ 	.byte	0x00, 0xf5, 0x21, 0x00


	//----- nvinfo : EIATTR_KPARAM_INFO
	.align		4
.L_77:
        /*0018*/ 	.byte	0x04, 0x17
        /*001a*/ 	.short	(.L_79 - .L_78)
.L_78:
        /*001c*/ 	.word	0x00000000
        /*0020*/ 	.short	0x0000
        /*0022*/ 	.short	0x0000
        /*0024*/ 	.byte	0x00, 0xf5, 0x21, 0x00


	//----- nvinfo : EIATTR_SPARSE_MMA_MASK
	.align		4
.L_79:
        /*0028*/ 	.byte	0x03, 0x50
        /*002a*/ 	.short	0x0000


	//----- nvinfo : EIATTR_MAXREG_COUNT
	.align		4
        /*002c*/ 	.byte	0x03, 0x1b
        /*002e*/ 	.short	0x00ff


	//----- nvinfo : EIATTR_MERCURY_ISA_VERSION
	.align		4
        /*0030*/ 	.byte	0x03, 0x5f
        /*0032*/ 	.short	0x0101


	//----- nvinfo : EIATTR_VRC_CTA_INIT_COUNT
	.align		4
        /*0034*/ 	.byte	0x02, 0x4a
	.zero		1
	.zero		1


	//----- nvinfo : EIATTR_EXIT_INSTR_OFFSETS
	.align		4
        /*0038*/ 	.byte	0x04, 0x1c
        /*003a*/ 	.short	(.L_81 - .L_80)


	//   ....[0]....
.L_80:
        /*003c*/ 	.word	0x00000210


	//----- nvinfo : EIATTR_CRS_STACK_SIZE
	.align		4
.L_81:
        /*0040*/ 	.byte	0x04, 0x1e
        /*0042*/ 	.short	(.L_83 - .L_82)
.L_82:
        /*0044*/ 	.word	0x00000000


	//----- nvinfo : EIATTR_CBANK_PARAM_SIZE
	.align		4
.L_83:
        /*0048*/ 	.byte	0x03, 0x19
        /*004a*/ 	.short	0x0010


	//----- nvinfo : EIATTR_PARAM_CBANK
	.align		4
        /*004c*/ 	.byte	0x04, 0x0a
        /*004e*/ 	.short	(.L_85 - .L_84)
	.align		4
.L_84:
        /*0050*/ 	.word	index@(.nv.constant0._Z13tensor1dRsqrtPfS_)
        /*0054*/ 	.short	0x0380
        /*0056*/ 	.short	0x0010


	//----- nvinfo : EIATTR_SW_WAR
	.align		4
.L_85:
        /*0058*/ 	.byte	0x04, 0x36
        /*005a*/ 	.short	(.L_87 - .L_86)
.L_86:
        /*005c*/ 	.word	0x00000008
.L_87:


//--------------------- .nv.info._Z13tensor3dRsqrtPfS_i --------------------------
	.section	.nv.info._Z13tensor3dRsqrtPfS_i,"",@"SHT_CUDA_INFO"
	.sectionflags	@""
	.align	4


	//----- nvinfo : EIATTR_CUDA_API_VERSION
	.align		4
        /*0000*/ 	.byte	0x04, 0x37
        /*0002*/ 	.short	(.L_89 - .L_88)
.L_88:
        /*0004*/ 	.word	0x00000082


	//----- nvinfo : EIATTR_KPARAM_INFO
	.align		4
.L_89:
        /*0008*/ 	.byte	0x04, 0x17
        /*000a*/ 	.short	(.L_91 - .L_90)
.L_90:
        /*000c*/ 	.word	0x00000000
        /*0010*/ 	.short	0x0002
        /*0012*/ 	.short	0x0010
        /*0014*/ 	.byte	0x00, 0xf0, 0x11, 0x00


	//----- nvinfo : EIATTR_KPARAM_INFO
	.align		4
.L_91:
        /*0018*/ 	.byte	0x04, 0x17
        /*001a*/ 	.short	(.L_93 - .L_92)
.L_92:
        /*001c*/ 	.word	0x00000000
        /*0020*/ 	.short	0x0001
        /*0022*/ 	.short	0x0008
        /*0024*/ 	.byte	0x00, 0xf5, 0x21, 0x00


	//----- nvinfo : EIATTR_KPARAM_INFO
	.align		4
.L_93:
        /*0028*/ 	.byte	0x04, 0x17
        /*002a*/ 	.short	(.L_95 - .L_94)
.L_94:
        /*002c*/ 	.word	0x00000000
        /*0030*/ 	.short	0x0000
        /*0032*/ 	.short	0x0000
        /*0034*/ 	.byte	0x00, 0xf5, 0x21, 0x00


	//----- nvinfo : EIATTR_SPARSE_MMA_MASK
	.align		4
.L_95:
        /*0038*/ 	.byte	0x03, 0x50
        /*003a*/ 	.short	0x0000


	//----- nvinfo : EIATTR_MAXREG_COUNT
	.align		4
        /*003c*/ 	.byte	0x03, 0x1b
        /*003e*/ 	.short	0x00ff


	//----- nvinfo : EIATTR_MERCURY_ISA_VERSION
	.align		4
        /*0040*/ 	.byte	0x03, 0x5f
        /*0042*/ 	.short	0x0101


	//----- nvinfo : EIATTR_VRC_CTA_INIT_COUNT
	.align		4
        /*0044*/ 	.byte	0x02, 0x4a
	.zero		1
	.zero		1


	//----- nvinfo : EIATTR_EXIT_INSTR_OFFSETS
	.align		4
        /*0048*/ 	.byte	0x04, 0x1c
        /*004a*/ 	.short	(.L_97 - .L_96)


	//   ....[0]....
.L_96:
        /*004c*/ 	.word	0x00000070


	//   ....[1]....
        /*0050*/ 	.word	0x000002e0


	//----- nvinfo : EIATTR_CRS_STACK_SIZE
	.align		4
.L_97:
        /*0054*/ 	.byte	0x04, 0x1e
        /*0056*/ 	.short	(.L_99 - .L_98)
.L_98:
        /*0058*/ 	.word	0x00000000


	//----- nvinfo : EIATTR_CBANK_PARAM_SIZE
	.align		4
.L_99:
        /*005c*/ 	.byte	0x03, 0x19
        /*005e*/ 	.short	0x0014


	//----- nvinfo : EIATTR_PARAM_CBANK
	.align		4
        /*0060*/ 	.byte	0x04, 0x0a
        /*0062*/ 	.short	(.L_101 - .L_100)
	.align		4
.L_100:
        /*0064*/ 	.word	index@(.nv.constant0._Z13tensor3dRsqrtPfS_i)
        /*0068*/ 	.short	0x0380
        /*006a*/ 	.short	0x0014


	//----- nvinfo : EIATTR_SW_WAR
	.align		4
.L_101:
        /*006c*/ 	.byte	0x04, 0x36
        /*006e*/ 	.short	(.L_103 - .L_102)
.L_102:
        /*0070*/ 	.word	0x00000008
.L_103:


//--------------------- .nv.info._Z13tensor1dMul1dPfS_S_ --------------------------
	.section	.nv.info._Z13tensor1dMul1dPfS_S_,"",@"SHT_CUDA_INFO"
	.sectionflags	@""
	.align	4


	//----- nvinfo : EIATTR_CUDA_API_VERSION
	.align		4
        /*0000*/ 	.byte	0x04, 0x37
        /*0002*/ 	.short	(.L_105 - .L_104)
.L_104:
        /*0004*/ 	.word	0x00000082


	//----- nvinfo : EIATTR_KPARAM_INFO
	.align		4
.L_105:
        /*0008*/ 	.byte	0x04, 0x17
        /*000a*/ 	.short	(.L_107 - .L_106)
.L_106:
        /*000c*/ 	.word	0x00000000
        /*0010*/ 	.short	0x0002
        /*0012*/ 	.short	0x0010
        /*0014*/ 	.byte	0x00, 0xf5, 0x21, 0x00


	//----- nvinfo : EIATTR_KPARAM_INFO
	.align		4
.L_107:
        /*0018*/ 	.byte	0x04, 0x17
        /*001a*/ 	.short	(.L_109 - .L_108)
.L_108:
        /*001c*/ 	.word	0x00000000
        /*0020*/ 	.short	0x0001
        /*0022*/ 	.short	0x0008
        /*0024*/ 	.byte	0x00, 0xf5, 0x21, 0x00


	//----- nvinfo : EIATTR_KPARAM_INFO
	.align		4
.L_109:
        /*0028*/ 	.byte	0x04, 0x17
        /*002a*/ 	.short	(.L_111 - .L_110)
.L_110:
        /*002c*/ 	.word	0x00000000
        /*0030*/ 	.short	0x0000
        /*0032*/ 	.short	0x0000
        /*0034*/ 	.byte	0x00, 0xf5, 0x21, 0x00


	//----- nvinfo : EIATTR_SPARSE_MMA_MASK
	.align		4
.L_111:
        /*0038*/ 	.byte	0x03, 0x50
        /*003a*/ 	.short	0x0000


	//----- nvinfo : EIATTR_MAXREG_COUNT
	.align		4
        /*003c*/ 	.byte	0x03, 0x1b
        /*003e*/ 	.short	0x00ff


	//----- nvinfo : EIATTR_MERCURY_ISA_VERSION
	.align		4
        /*0040*/ 	.byte	0x03, 0x5f
        /*0042*/ 	.short	0x0101


	//----- nvinfo : EIATTR_VRC_CTA_INIT_COUNT
	.align		4
        /*0044*/ 	.byte	0x02, 0x4a
	.zero		1
	.zero		1


	//----- nvinfo : EIATTR_EXIT_INSTR_OFFSETS
	.align		4
        /*0048*/ 	.byte	0x04, 0x1c
        /*004a*/ 	.short	(.L_113 - .L_112)


	//   ....[0]....
.L_112:
        /*004c*/ 	.word	0x000000d0


	//----- nvinfo : EIATTR_CBANK_PARAM_SIZE
	.align		4
.L_113:
        /*0050*/ 	.byte	0x03, 0x19
        /*0052*/ 	.short	0x0018


	//----- nvinfo : EIATTR_PARAM_CBANK
	.align		4
        /*0054*/ 	.byte	0x04, 0x0a
        /*0056*/ 	.short	(.L_115 - .L_114)
	.align		4
.L_114:
        /*0058*/ 	.word	index@(.nv.constant0._Z13tensor1dMul1dPfS_S_)
        /*005c*/ 	.short	0x0380
        /*005e*/ 	.short	0x0018


	//----- nvinfo : EIATTR_SW_WAR
	.align		4
.L_115:
        /*0060*/ 	.byte	0x04, 0x36
        /*0062*/ 	.short	(.L_117 - .L_116)
.L_116:
        /*0064*/ 	.word	0x00000008
.L_117:


//--------------------- .nv.info._Z13tensor3dMul1dPfS_S_i --------------------------
	.section	.nv.info._Z13tensor3dMul1dPfS_S_i,"",@"SHT_CUDA_INFO"
	.sectionflags	@""
	.align	4


	//----- nvinfo : EIATTR_CUDA_API_VERSION
	.align		4
        /*0000*/ 	.byte	0x04, 0x37
        /*0002*/ 	.short	(.L_119 - .L_118)
.L_118:
        /*0004*/ 	.word	0x00000082


	//----- nvinfo : EIATTR_KPARAM_INFO
	.align		4
.L_119:
        /*0008*/ 	.byte	0x04, 0x17
        /*000a*/ 	.short	(.L_121 - .L_120)
.L_120:
        /*000c*/ 	.word	0x00000000
        /*0010*/ 	.short	0x0003
        /*0012*/ 	.short	0x0018
        /*0014*/ 	.byte	0x00, 0xf0, 0x11, 0x00


	//----- nvinfo : EIATTR_KPARAM_INFO
	.align		4
.L_121:
        /*0018*/ 	.byte	0x04, 0x17
        /*001a*/ 	.short	(.L_123 - .L_122)
.L_122:
        /*001c*/ 	.word	0x00000000
        /*0020*/ 	.short	0x0002
        /*0022*/ 	.short	0x0010
        /*0024*/ 	.byte	0x00, 0xf5, 0x21, 0x00


	//----- nvinfo : EIATTR_KPARAM_INFO
	.align		4
.L_123:
        /*0028*/ 	.byte	0x04, 0x17
        /*002a*/ 	.short	(.L_125 - .L_124)
.L_124:
        /*002c*/ 	.word	0x00000000
        /*0030*/ 	.short	0x0001
        /*0032*/ 	.short	0x0008
        /*0034*/ 	.byte	0x00, 0xf5, 0x21, 0x00


	//----- nvinfo : EIATTR_KPARAM_INFO
	.align		4
.L_125:
        /*0038*/ 	.byte	0x04, 0x17
        /*003a*/ 	.short	(.L_127 - .L_126)
.L_126:
        /*003c*/ 	.word	0x00000000
        /*0040*/ 	.short	0x0000
        /*0042*/ 	.short	0x0000
        /*0044*/ 	.byte	0x00, 0xf5, 0x21, 0x00


	//----- nvinfo : EIATTR_SPARSE_MMA_MASK
	.align		4
.L_127:
        /*0048*/ 	.byte	0x03, 0x50
        /*004a*/ 	.short	0x0000


	//----- nvinfo : EIATTR_MAXREG_COUNT
	.align		4
        /*004c*/ 	.byte	0x03, 0x1b
        /*004e*/ 	.short	0x00ff


	//----- nvinfo : EIATTR_MERCURY_ISA_VERSION
	.align		4
        /*0050*/ 	.byte	0x03, 0x5f
        /*0052*/ 	.short	0x0101


	//----- nvinfo : EIATTR_VRC_CTA_INIT_COUNT
	.align		4
        /*0054*/ 	.byte	0x02, 0x4a
	.zero		1
	.zero		1


	//----- nvinfo : EIATTR_EXIT_INSTR_OFFSETS
	.align		4
        /*0058*/ 	.byte	0x04, 0x1c
        /*005a*/ 	.short	(.L_129 - .L_128)


	//   ....[0]....
.L_128:
        /*005c*/ 	.word	0x00000070


	//   ....[1]....
        /*0060*/ 	.word	0x00000180


	//----- nvinfo : EIATTR_CBANK_PARAM_SIZE
	.align		4
.L_129:
        /*0064*/ 	.byte	0x03, 0x19
        /*0066*/ 	.short	0x001c


	//----- nvinfo : EIATTR_PARAM_CBANK
	.align		4
        /*0068*/ 	.byte	0x04, 0x0a
        /*006a*/ 	.short	(.L_131 - .L_130)
	.align		4
.L_130:
        /*006c*/ 	.word	index@(.nv.constant0._Z13tensor3dMul1dPfS_S_i)
        /*0070*/ 	.short	0x0380
        /*0072*/ 	.short	0x001c


	//----- nvinfo : EIATTR_SW_WAR
	.align		4
.L_131:
        /*0074*/ 	.byte	0x04, 0x36
        /*0076*/ 	.short	(.L_133 - .L_132)
.L_132:
        /*0078*/ 	.word	0x00000008
.L_133:


//--------------------- .nv.info._Z13tensor3dMul3dPfS_S_i --------------------------
	.section	.nv.info._Z13tensor3dMul3dPfS_S_i,"",@"SHT_CUDA_INFO"
	.sectionflags	@""
	.align	4


	//----- nvinfo : EIATTR_CUDA_API_VERSION
	.align		4
        /*0000*/ 	.byte	0x04, 0x37
        /*0002*/ 	.short	(.L_135 - .L_134)
.L_134:
        /*0004*/ 	.word	0x00000082


	//----- nvinfo : EIATTR_KPARAM_INFO
	.align		4
.L_135:
        /*0008*/ 	.byte	0x04, 0x17
        /*000a*/ 	.short	(.L_137 - .L_136)
.L_136:
        /*000c*/ 	.word	0x00000000
        /*0010*/ 	.short	0x0003
        /*0012*/ 	.short	0x0018
        /*0014*/ 	.byte	0x00, 0xf0, 0x11, 0x00


	//----- nvinfo : EIATTR_KPARAM_INFO
	.align		4
.L_137:
        /*0018*/ 	.byte	0x04, 0x17
        /*001a*/ 	.short	(.L_139 - .L_138)
.L_138:
        /*001c*/ 	.word	0x00000000
        /*0020*/ 	.short	0x0002
        /*0022*/ 	.short	0x0010
        /*0024*/ 	.byte	0x00, 0xf5, 0x21, 0x00


	//----- nvinfo : EIATTR_KPARAM_INFO
	.align		4
.L_139:
        /*0028*/ 	.byte	0x04, 0x17
        /*002a*/ 	.short	(.L_141 - .L_140)
.L_140:
        /*002c*/ 	.word	0x00000000
        /*0030*/ 	.short	0x0001
        /*0032*/ 	.short	0x0008
        /*0034*/ 	.byte	0x00, 0xf5, 0x21, 0x00


	//----- nvinfo : EIATTR_KPARAM_INFO
	.align		4
.L_141:
        /*0038*/ 	.byte	0x04, 0x17
        /*003a*/ 	.short	(.L_143 - .L_142)
.L_142:
        /*003c*/ 	.word	0x00000000
        /*0040*/ 	.short	0x0000
        /*0042*/ 	.short	0x0000
        /*0044*/ 	.byte	0x00, 0xf5, 0x21, 0x00


	//----- nvinfo : EIATTR_SPARSE_MMA_MASK
	.align		4
.L_143:
        /*0048*/ 	.byte	0x03, 0x50
        /*004a*/ 	.short	0x0000


	//----- nvinfo : EIATTR_MAXREG_COUNT
	.align		4
        /*004c*/ 	.byte	0x03, 0x1b
        /*004e*/ 	.short	0x00ff


	//----- nvinfo : EIATTR_MERCURY_ISA_VERSION
	.align		4
        /*0050*/ 	.byte	0x03, 0x5f
        /*0052*/ 	.short	0x0101


	//----- nvinfo : EIATTR_VRC_CTA_INIT_COUNT
	.align		4
        /*0054*/ 	.byte	0x02, 0x4a
	.zero		1
	.zero		1


	//----- nvinfo : EIATTR_EXIT_INSTR_OFFSETS
	.align		4
        /*0058*/ 	.byte	0x04, 0x1c
        /*005a*/ 	.short	(.L_145 - .L_144)


	//   ....[0]....
.L_144:
        /*005c*/ 	.word	0x00000070


	//   ....[1]....
        /*0060*/ 	.word	0x00000180


	//----- nvinfo : EIATTR_CBANK_PARAM_SIZE
	.align		4
.L_145:
        /*0064*/ 	.byte	0x03, 0x19
        /*0066*/ 	.short	0x001c


	//----- nvinfo : EIATTR_PARAM_CBANK
	.align		4
        /*0068*/ 	.byte	0x04, 0x0a
        /*006a*/ 	.short	(.L_147 - .L_146)
	.align		4
.L_146:
        /*006c*/ 	.word	index@(.nv.constant0._Z13tensor3dMul3dPfS_S_i)
        /*0070*/ 	.short	0x0380
        /*0072*/ 	.short	0x001c


	//----- nvinfo : EIATTR_SW_WAR
	.align		4
.L_147:
        /*0074*/ 	.byte	0x04, 0x36
        /*0076*/ 	.short	(.L_149 - .L_148)
.L_148:
        /*0078*/ 	.word	0x00000008
.L_149:


//--------------------- .nv.info._Z13tensor3dSub1dPfS_S_i --------------------------
	.section	.nv.info._Z13tensor3dSub1dPfS_S_i,"",@"SHT_CUDA_INFO"
	.sectionflags	@""
	.align	4


	//----- nvinfo : EIATTR_CUDA_API_VERSION
	.align		4
        /*0000*/ 	.byte	0x04, 0x37
        /*0002*/ 	.short	(.L_151 - .L_150)
.L_150:
        /*0004*/ 	.word	0x00000082


	//----- nvinfo : EIATTR_KPARAM_INFO
	.align		4
.L_151:
        /*0008*/ 	.byte	0x04, 0x17
        /*000a*/ 	.short	(.L_153 - .L_152)
.L_152:
        /*000c*/ 	.word	0x00000000
        /*0010*/ 	.short	0x0003
        /*0012*/ 	.short	0x0018
        /*0014*/ 	.byte	0x00, 0xf0, 0x11, 0x00


	//----- nvinfo : EIATTR_KPARAM_INFO
	.align		4
.L_153:
        /*0018*/ 	.byte	0x04, 0x17
        /*001a*/ 	.short	(.L_155 - .L_154)
.L_154:
        /*001c*/ 	.word	0x00000000
        /*0020*/ 	.short	0x0002
        /*0022*/ 	.short	0x0010
        /*0024*/ 	.byte	0x00, 0xf5, 0x21, 0x00


	//----- nvinfo : EIATTR_KPARAM_INFO
	.align		4
.L_155:
        /*0028*/ 	.byte	0x04, 0x17
        /*002a*/ 	.short	(.L_157 - .L_156)
.L_156:
        /*002c*/ 	.word	0x00000000
        /*0030*/ 	.short	0x0001
        /*0032*/ 	.short	0x0008
        /*0034*/ 	.byte	0x00, 0xf5, 0x21, 0x00


	//----- nvinfo : EIATTR_KPARAM_INFO
	.align		4
.L_157:
        /*0038*/ 	.byte	0x04, 0x17
        /*003a*/ 	.short	(.L_159 - .L_158)
.L_158:
        /*003c*/ 	.word	0x00000000
        /*0040*/ 	.short	0x0000
        /*0042*/ 	.short	0x0000
        /*0044*/ 	.byte	0x00, 0xf5, 0x21, 0x00


	//----- nvinfo : EIATTR_SPARSE_MMA_MASK
	.align		4
.L_159:
        /*0048*/ 	.byte	0x03, 0x50
        /*004a*/ 	.short	0x0000


	//----- nvinfo : EIATTR_MAXREG_COUNT
	.align		4
        /*004c*/ 	.byte	0x03, 0x1b
        /*004e*/ 	.short	0x00ff


	//----- nvinfo : EIATTR_MERCURY_ISA_VERSION
	.align		4
        /*0050*/ 	.byte	0x03, 0x5f
        /*0052*/ 	.short	0x0101


	//----- nvinfo : EIATTR_VRC_CTA_INIT_COUNT
	.align		4
        /*0054*/ 	.byte	0x02, 0x4a
	.zero		1
	.zero		1


	//----- nvinfo : EIATTR_EXIT_INSTR_OFFSETS
	.align		4
        /*0058*/ 	.byte	0x04, 0x1c
        /*005a*/ 	.short	(.L_161 - .L_160)


	//   ....[0]....
.L_160:
        /*005c*/ 	.word	0x00000070


	//   ....[1]....
        /*0060*/ 	.word	0x00000180


	//----- nvinfo : EIATTR_CBANK_PARAM_SIZE
	.align		4
.L_161:
        /*0064*/ 	.byte	0x03, 0x19
        /*0066*/ 	.short	0x001c


	//----- nvinfo : EIATTR_PARAM_CBANK
	.align		4
        /*0068*/ 	.byte	0x04, 0x0a
        /*006a*/ 	.short	(.L_163 - .L_162)
	.align		4
.L_162:
        /*006c*/ 	.word	index@(.nv.constant0._Z13tensor3dSub1dPfS_S_i)
        /*0070*/ 	.short	0x0380
        /*0072*/ 	.short	0x001c


	//----- nvinfo : EIATTR_SW_WAR
	.align		4
.L_163:
        /*0074*/ 	.byte	0x04, 0x36
        /*0076*/ 	.short	(.L_165 - .L_164)
.L_164:
        /*0078*/ 	.word	0x00000008
.L_165:


//--------------------- .nv.info._Z13tensor3dSub3dPfS_S_i --------------------------
	.section	.nv.info._Z13tensor3dSub3dPfS_S_i,"",@"SHT_CUDA_INFO"
	.sectionflags	@""
	.align	4


	//----- nvinfo : EIATTR_CUDA_API_VERSION
	.align		4
        /*0000*/ 	.byte	0x04, 0x37
        /*0002*/ 	.short	(.L_167 - .L_166)
.L_166:
        /*0004*/ 	.word	0x00000082


	//----- nvinfo : EIATTR_KPARAM_INFO
	.align		4
.L_167:
        /*0008*/ 	.byte	0x04, 0x17
        /*000a*/ 	.short	(.L_169 - .L_168)
.L_168:
        /*000c*/ 	.word	0x00000000
        /*0010*/ 	.short	0x0003
        /*0012*/ 	.short	0x0018
        /*0014*/ 	.byte	0x00, 0xf0, 0x11, 0x00


	//----- nvinfo : EIATTR_KPARAM_INFO
	.align		4
.L_169:
        /*0018*/ 	.byte	0x04, 0x17
        /*001a*/ 	.short	(.L_171 - .L_170)
.L_170:
        /*001c*/ 	.word	0x00000000
        /*0020*/ 	.short	0x0002
        /*0022*/ 	.short	0x0010
        /*0024*/ 	.byte	0x00, 0xf5, 0x21, 0x00


	//----- nvinfo : EIATTR_KPARAM_INFO
	.align		4
.L_171:
        /*0028*/ 	.byte	0x04, 0x17
        /*002a*/ 	.short	(.L_173 - .L_172)
.L_172:
        /*002c*/ 	.word	0x00000000
        /*0030*/ 	.short	0x0001
        /*0032*/ 	.short	0x0008
        /*0034*/ 	.byte	0x00, 0xf5, 0x21, 0x00


	//----- nvinfo : EIATTR_KPARAM_INFO
	.align		4
.L_173:
        /*0038*/ 	.byte	0x04, 0x17
        /*003a*/ 	.short	(.L_175 - .L_174)
.L_174:
        /*003c*/ 	.word	0x00000000
        /*0040*/ 	.short	0x0000
        /*0042*/ 	.short	0x0000
        /*0044*/ 	.byte	0x00, 0xf5, 0x21, 0x00


	//----- nvinfo : EIATTR_SPARSE_MMA_MASK
	.align		4
.L_175:
        /*0048*/ 	.byte	0x03, 0x50
        /*004a*/ 	.short	0x0000


	//----- nvinfo : EIATTR_MAXREG_COUNT
	.align		4
        /*004c*/ 	.byte	0x03, 0x1b
        /*004e*/ 	.short	0x00ff


	//----- nvinfo : EIATTR_MERCURY_ISA_VERSION
	.align		4
        /*0050*/ 	.byte	0x03, 0x5f
        /*0052*/ 	.short	0x0101


	//----- nvinfo : EIATTR_VRC_CTA_INIT_COUNT
	.align		4
        /*0054*/ 	.byte	0x02, 0x4a
	.zero		1
	.zero		1


	//----- nvinfo : EIATTR_EXIT_INSTR_OFFSETS
	.align		4
        /*0058*/ 	.byte	0x04, 0x1c
        /*005a*/ 	.short	(.L_177 - .L_176)


	//   ....[0]....
.L_176:
        /*005c*/ 	.word	0x00000070


	//   ....[1]....
        /*0060*/ 	.word	0x00000180


	//----- nvinfo : EIATTR_CBANK_PARAM_SIZE
	.align		4
.L_177:
        /*0064*/ 	.byte	0x03, 0x19
        /*0066*/ 	.short	0x001c


	//----- nvinfo : EIATTR_PARAM_CBANK
	.align		4
        /*0068*/ 	.byte	0x04, 0x0a
        /*006a*/ 	.short	(.L_179 - .L_178)
	.align		4
.L_178:
        /*006c*/ 	.word	index@(.nv.constant0._Z13tensor3dSub3dPfS_S_i)
        /*0070*/ 	.short	0x0380
        /*0072*/ 	.short	0x001c


	//----- nvinfo : EIATTR_SW_WAR
	.align		4
.L_179:
        /*0074*/ 	.byte	0x04, 0x36
        /*0076*/ 	.short	(.L_181 - .L_180)
.L_180:
        /*0078*/ 	.word	0x00000008
.L_181:


//--------------------- .nv.info._Z13tensor3dAdd0dPfdS_i --------------------------
	.section	.nv.info._Z13tensor3dAdd0dPfdS_i,"",@"SHT_CUDA_INFO"
	.sectionflags	@""
	.align	4


	//----- nvinfo : EIATTR_CUDA_API_VERSION
	.align		4
        /*0000*/ 	.byte	0x04, 0x37
        /*0002*/ 	.short	(.L_183 - .L_182)
.L_182:
        /*0004*/ 	.word	0x00000082


	//----- nvinfo : EIATTR_KPARAM_INFO
	.align		4
.L_183:
        /*0008*/ 	.byte	0x04, 0x17
        /*000a*/ 	.short	(.L_185 - .L_184)
.L_184:
        /*000c*/ 	.word	0x00000000
        /*0010*/ 	.short	0x0003
        /*0012*/ 	.short	0x0018
        /*0014*/ 	.byte	0x00, 0xf0, 0x11, 0x00


	//----- nvinfo : EIATTR_KPARAM_INFO
	.align		4
.L_185:
        /*0018*/ 	.byte	0x04, 0x17
        /*001a*/ 	.short	(.L_187 - .L_186)
.L_186:
        /*001c*/ 	.word	0x00000000
        /*0020*/ 	.short	0x0002
        /*0022*/ 	.short	0x0010
        /*0024*/ 	.byte	0x00, 0xf5, 0x21, 0x00


	//----- nvinfo : EIATTR_KPARAM_INFO
	.align		4
.L_187:
        /*0028*/ 	.byte	0x04, 0x17
        /*002a*/ 	.short	(.L_189 - .L_188)
.L_188:
        /*002c*/ 	.word	0x00000000
        /*0030*/ 	.short	0x0001
        /*0032*/ 	.short	0x0008
        /*0034*/ 	.byte	0x00, 0xf0, 0x21, 0x00


	//----- nvinfo : EIATTR_KPARAM_INFO
	.align		4
.L_189:
        /*0038*/ 	.byte	0x04, 0x17
        /*003a*/ 	.short	(.L_191 - .L_190)
.L_190:
        /*003c*/ 	.word	0x00000000
        /*0040*/ 	.short	0x0000
        /*0042*/ 	.short	0x0000
        /*0044*/ 	.byte	0x00, 0xf5, 0x21, 0x00


	//----- nvinfo : EIATTR_SPARSE_MMA_MASK
	.align		4
.L_191:
        /*0048*/ 	.byte	0x03, 0x50
        /*004a*/ 	.short	0x0000


	//----- nvinfo : EIATTR_MAXREG_COUNT
	.align		4
        /*004c*/ 	.byte	0x03, 0x1b
        /*004e*/ 	.short	0x00ff


	//----- nvinfo : EIATTR_MERCURY_ISA_VERSION
	.align		4
        /*0050*/ 	.byte	0x03, 0x5f
        /*0052*/ 	.short	0x0101


	//----- nvinfo : EIATTR_VRC_CTA_INIT_COUNT
	.align		4
        /*0054*/ 	.byte	0x02, 0x4a
	.zero		1
	.zero		1


	//----- nvinfo : EIATTR_EXIT_INSTR_OFFSETS
	.align		4
        /*0058*/ 	.byte	0x04, 0x1c
        /*005a*/ 	.short	(.L_193 - .L_192)


	//   ....[0]....
.L_192:
        /*005c*/ 	.word	0x00000070


	//   ....[1]....
        /*0060*/ 	.word	0x00000180


	//----- nvinfo : EIATTR_CBANK_PARAM_SIZE
	.align		4
.L_193:
        /*0064*/ 	.byte	0x03, 0x19
        /*0066*/ 	.short	0x001c


	//----- nvinfo : EIATTR_PARAM_CBANK
	.align		4
        /*0068*/ 	.byte	0x04, 0x0a
        /*006a*/ 	.short	(.L_195 - .L_194)
	.align		4
.L_194:
        /*006c*/ 	.word	index@(.nv.constant0._Z13tensor3dAdd0dPfdS_i)
        /*0070*/ 	.short	0x0380
        /*0072*/ 	.short	0x001c


	//----- nvinfo : EIATTR_SW_WAR
	.align		4
.L_195:
        /*0074*/ 	.byte	0x04, 0x36
        /*0076*/ 	.short	(.L_197 - .L_196)
.L_196:
        /*0078*/ 	.word	0x00000008
.L_197:


//--------------------- .nv.info._Z13tensor1dAdd0dPfdS_ --------------------------
	.section	.nv.info._Z13tensor1dAdd0dPfdS_,"",@"SHT_CUDA_INFO"
	.sectionflags	@""
	.align	4


	//----- nvinfo : EIATTR_CUDA_API_VERSION
	.align		4
        /*0000*/ 	.byte	0x04, 0x37
        /*0002*/ 	.short	(.L_199 - .L_198)
.L_198:
        /*0004*/ 	.word	0x00000082


	//----- nvinfo : EIATTR_KPARAM_INFO
	.align		4
.L_199:
        /*0008*/ 	.byte	0x04, 0x17
        /*000a*/ 	.short	(.L_201 - .L_200)
.L_200:
        /*000c*/ 	.word	0x00000000
        /*0010*/ 	.short	0x0002
        /*0012*/ 	.short	0x0010
        /*0014*/ 	.byte	0x00, 0xf5, 0x21, 0x00


	//----- nvinfo : EIATTR_KPARAM_INFO
	.align		4
.L_201:
        /*0018*/ 	.byte	0x04, 0x17
        /*001a*/ 	.short	(.L_203 - .L_202)
.L_202:
        /*001c*/ 	.word	0x00000000
        /*0020*/ 	.short	0x0001
        /*0022*/ 	.short	0x0008
        /*0024*/ 	.byte	0x00, 0xf0, 0x21, 0x00


	//----- nvinfo : EIATTR_KPARAM_INFO
	.align		4
.L_203:
        /*0028*/ 	.byte	0x04, 0x17
        /*002a*/ 	.short	(.L_205 - .L_204)
.L_204:
        /*002c*/ 	.word	0x00000000
        /*0030*/ 	.short	0x0000
        /*0032*/ 	.short	0x0000
        /*0034*/ 	.byte	0x00, 0xf5, 0x21, 0x00


	//----- nvinfo : EIATTR_SPARSE_MMA_MASK
	.align		4
.L_205:
        /*0038*/ 	.byte	0x03, 0x50
        /*003a*/ 	.short	0x0000


	//----- nvinfo : EIATTR_MAXREG_COUNT
	.align		4
        /*003c*/ 	.byte	0x03, 0x1b
        /*003e*/ 	.short	0x00ff


	//----- nvinfo : EIATTR_MERCURY_ISA_VERSION
	.align		4
        /*0040*/ 	.byte	0x03, 0x5f
        /*0042*/ 	.short	0x0101


	//----- nvinfo : EIATTR_VRC_CTA_INIT_COUNT
	.align		4
        /*0044*/ 	.byte	0x02, 0x4a
	.zero		1
	.zero		1


	//----- nvinfo : EIATTR_EXIT_INSTR_OFFSETS
	.align		4
        /*0048*/ 	.byte	0x04, 0x1c
        /*004a*/ 	.short	(.L_207 - .L_206)


	//   ....[0]....
.L_206:
        /*004c*/ 	.word	0x000000d0


	//----- nvinfo : EIATTR_CBANK_PARAM_SIZE
	.align		4
.L_207:
        /*0050*/ 	.byte	0x03, 0x19
        /*0052*/ 	.short	0x0018


	//----- nvinfo : EIATTR_PARAM_CBANK
	.align		4
        /*0054*/ 	.byte	0x04, 0x0a
        /*0056*/ 	.short	(.L_209 - .L_208)
	.align		4
.L_208:
        /*0058*/ 	.word	index@(.nv.constant0._Z13tensor1dAdd0dPfdS_)
        /*005c*/ 	.short	0x0380
        /*005e*/ 	.short	0x0018


	//----- nvinfo : EIATTR_SW_WAR
	.align		4
.L_209:
        /*0060*/ 	.byte	0x04, 0x36
        /*0062*/ 	.short	(.L_211 - .L_210)
.L_210:
        /*0064*/ 	.word	0x00000008
.L_211:


//--------------------- .nv.info._Z13tensor1dAdd1dPfS_S_ --------------------------
	.section	.nv.info._Z13tensor1dAdd1dPfS_S_,"",@"SHT_CUDA_INFO"
	.sectionflags	@""
	.align	4


	//----- nvinfo : EIATTR_CUDA_API_VERSION
	.align		4
        /*0000*/ 	.byte	0x04, 0x37
        /*0002*/ 	.short	(.L_213 - .L_212)
.L_212:
        /*0004*/ 	.word	0x00000082


	//----- nvinfo : EIATTR_KPARAM_INFO
	.align		4
.L_213:
        /*0008*/ 	.byte	0x04, 0x17
        /*000a*/ 	.short	(.L_215 - .L_214)
.L_214:
        /*000c*/ 	.word	0x00000000
        /*0010*/ 	.short	0x0002
        /*0012*/ 	.short	0x0010
        /*0014*/ 	.byte	0x00, 0xf5, 0x21, 0x00


	//----- nvinfo : EIATTR_KPARAM_INFO
	.align		4
.L_215:
        /*0018*/ 	.byte	0x04, 0x17
        /*001a*/ 	.short	(.L_217 - .L_216)
.L_216:
        /*001c*/ 	.word	0x00000000
        /*0020*/ 	.short	0x0001
        /*0022*/ 	.short	0x0008
        /*0024*/ 	.byte	0x00, 0xf5, 0x21, 0x00


	//----- nvinfo : EIATTR_KPARAM_INFO
	.align		4
.L_217:
        /*0028*/ 	.byte	0x04, 0x17
        /*002a*/ 	.short	(.L_219 - .L_218)
.L_218:
        /*002c*/ 	.word	0x00000000
        /*0030*/ 	.short	0x0000
        /*0032*/ 	.short	0x0000
        /*0034*/ 	.byte	0x00, 0xf5, 0x21, 0x00


	//----- nvinfo : EIATTR_SPARSE_MMA_MASK
	.align		4
.L_219:
        /*0038*/ 	.byte	0x03, 0x50
        /*003a*/ 	.short	0x0000


	//----- nvinfo : EIATTR_MAXREG_COUNT
	.align		4
        /*003c*/ 	.byte	0x03, 0x1b
        /*003e*/ 	.short	0x00ff


	//----- nvinfo : EIATTR_MERCURY_ISA_VERSION
	.align		4
        /*0040*/ 	.byte	0x03, 0x5f
        /*0042*/ 	.short	0x0101


	//----- nvinfo : EIATTR_VRC_CTA_INIT_COUNT
	.align		4
        /*0044*/ 	.byte	0x02, 0x4a
	.zero		1
	.zero		1


	//----- nvinfo : EIATTR_EXIT_INSTR_OFFSETS
	.align		4
        /*0048*/ 	.byte	0x04, 0x1c
        /*004a*/ 	.short	(.L_221 - .L_220)


	//   ....[0]....
.L_220:
        /*004c*/ 	.word	0x000000d0


	//----- nvinfo : EIATTR_CBANK_PARAM_SIZE
	.align		4
.L_221:
        /*0050*/ 	.byte	0x03, 0x19
        /*0052*/ 	.short	0x0018


	//----- nvinfo : EIATTR_PARAM_CBANK
	.align		4
        /*0054*/ 	.byte	0x04, 0x0a
        /*0056*/ 	.short	(.L_223 - .L_222)
	.align		4
.L_222:
        /*0058*/ 	.word	index@(.nv.constant0._Z13tensor1dAdd1dPfS_S_)
        /*005c*/ 	.short	0x0380
        /*005e*/ 	.short	0x0018


	//----- nvinfo : EIATTR_SW_WAR
	.align		4
.L_223:
        /*0060*/ 	.byte	0x04, 0x36
        /*0062*/ 	.short	(.L_225 - .L_224)
.L_224:
        /*0064*/ 	.word	0x00000008
.L_225:


//--------------------- .nv.info._Z13tensor3dAdd3dPfS_S_i --------------------------
	.section	.nv.info._Z13tensor3dAdd3dPfS_S_i,"",@"SHT_CUDA_INFO"
	.sectionflags	@""
	.align	4


	//----- nvinfo : EIATTR_CUDA_API_VERSION
	.align		4
        /*0000*/ 	.byte	0x04, 0x37
        /*0002*/ 	.short	(.L_227 - .L_226)
.L_226:
        /*0004*/ 	.word	0x00000082


	//----- nvinfo : EIATTR_KPARAM_INFO
	.align		4
.L_227:
        /*0008*/ 	.byte	0x04, 0x17
        /*000a*/ 	.short	(.L_229 - .L_228)
.L_228:
        /*000c*/ 	.word	0x00000000
        /*0010*/ 	.short	0x0003
        /*0012*/ 	.short	0x0018
        /*0014*/ 	.byte	0x00, 0xf0, 0x11, 0x00


	//----- nvinfo : EIATTR_KPARAM_INFO
	.align		4
.L_229:
        /*0018*/ 	.byte	0x04, 0x17
        /*001a*/ 	.short	(.L_231 - .L_230)
.L_230:
        /*001c*/ 	.word	0x00000000
        /*0020*/ 	.short	0x0002
        /*0022*/ 	.short	0x0010
        /*0024*/ 	.byte	0x00, 0xf5, 0x21, 0x00


	//----- nvinfo : EIATTR_KPARAM_INFO
	.align		4
.L_231:
        /*0028*/ 	.byte	0x04, 0x17
        /*002a*/ 	.short	(.L_233 - .L_232)
.L_232:
        /*002c*/ 	.word	0x00000000
        /*0030*/ 	.short	0x0001
        /*0032*/ 	.short	0x0008
        /*0034*/ 	.byte	0x00, 0xf5, 0x21, 0x00


	//----- nvinfo : EIATTR_KPARAM_INFO
	.align		4
.L_233:
        /*0038*/ 	.byte	0x04, 0x17
        /*003a*/ 	.short	(.L_235 - .L_234)
.L_234:
        /*003c*/ 	.word	0x00000000
        /*0040*/ 	.short	0x0000
        /*0042*/ 	.short	0x0000
        /*0044*/ 	.byte	0x00, 0xf5, 0x21, 0x00


	//----- nvinfo : EIATTR_SPARSE_MMA_MASK
	.align		4
.L_235:
        /*0048*/ 	.byte	0x03, 0x50
        /*004a*/ 	.short	0x0000


	//----- nvinfo : EIATTR_MAXREG_COUNT
	.align		4
        /*004c*/ 	.byte	0x03, 0x1b
        /*004e*/ 	.short	0x00ff


	//----- nvinfo : EIATTR_MERCURY_ISA_VERSION
	.align		4
        /*0050*/ 	.byte	0x03, 0x5f
        /*0052*/ 	.short	0x0101


	//----- nvinfo : EIATTR_VRC_CTA_INIT_COUNT
	.align		4
        /*0054*/ 	.byte	0x02, 0x4a
	.zero		1
	.zero		1


	//----- nvinfo : EIATTR_EXIT_INSTR_OFFSETS
	.align		4
        /*0058*/ 	.byte	0x04, 0x1c
        /*005a*/ 	.short	(.L_237 - .L_236)


	//   ....[0]....
.L_236:
        /*005c*/ 	.word	0x00000070


	//   ....[1]....
        /*0060*/ 	.word	0x00000180


	//----- nvinfo : EIATTR_CBANK_PARAM_SIZE
	.align		4
.L_237:
        /*0064*/ 	.byte	0x03, 0x19
        /*0066*/ 	.short	0x001c


	//----- nvinfo : EIATTR_PARAM_CBANK
	.align		4
        /*0068*/ 	.byte	0x04, 0x0a
        /*006a*/ 	.short	(.L_239 - .L_238)
	.align		4
.L_238:
        /*006c*/ 	.word	index@(.nv.constant0._Z13tensor3dAdd3dPfS_S_i)
        /*0070*/ 	.short	0x0380
        /*0072*/ 	.short	0x001c


	//----- nvinfo : EIATTR_SW_WAR
	.align		4
.L_239:
        /*0074*/ 	.byte	0x04, 0x36
        /*0076*/ 	.short	(.L_241 - .L_240)
.L_240:
        /*0078*/ 	.word	0x00000008
.L_241:


//--------------------- .nv.callgraph             --------------------------
	.section	.nv.callgraph,"",@"SHT_CUDA_CALLGRAPH"
	.align	4
	.sectionentsize	8
	.align		4
        /*0000*/ 	.word	0x00000000
	.align		4
        /*0004*/ 	.word	0xffffffff
	.align		4
        /*0008*/ 	.word	0x00000000
	.align		4
        /*000c*/ 	.word	0xfffffffe
	.align		4
        /*0010*/ 	.word	0x00000000
	.align		4
        /*0014*/ 	.word	0xfffffffd
	.align		4
        /*0018*/ 	.word	0x00000000
	.align		4
        /*001c*/ 	.word	0xfffffffc


//--------------------- .text._Z13tensor1dRsqrtPfS_ --------------------------
	.section	.text._Z13tensor1dRsqrtPfS_,"ax",@progbits
	.align	128
        .global         _Z13tensor1dRsqrtPfS_
        .type           _Z13tensor1dRsqrtPfS_,@function
        .size           _Z13tensor1dRsqrtPfS_,(.L_x_31 - _Z13tensor1dRsqrtPfS_)
        .other          _Z13tensor1dRsqrtPfS_,@"STO_CUDA_ENTRY STV_DEFAULT"
_Z13tensor1dRsqrtPfS_:
.text._Z13tensor1dRsqrtPfS_:
[----:B------:R-:W-:Y:S01]  /*0000*/  LDC R1, c[0x0][0x37c] ;  /* 0x0000df00ff017b82 */ /* 0x000fe20000000800 */
[----:B------:R-:W0:Y:S07]  /*0010*/  S2R R2, SR_CTAID.X ;  /* 0x0000000000027919 */ /* 0x000e2e0000002500 */
[----:B------:R-:W0:Y:S01]  /*0020*/  LDC.64 R4, c[0x0][0x380] ;  /* 0x0000e000ff047b82 */ /* 0x000e220000000a00 */
[----:B------:R-:W1:Y:S01]  /*0030*/  LDCU.64 UR4, c[0x0][0x358] ;  /* 0x00006b00ff0477ac */ /* 0x000e620008000a00 */
[----:B0-----:R-:W-:-:S05]  /*0040*/  IMAD.WIDE.U32 R4, R2, 0x4, R4 ;  /* 0x0000000402047825 */ /* 0x001fca00078e0004 */
[----:B-1----:R-:W2:Y:S02]  /*0050*/  LDG.E R0, desc[UR4][R4.64] ;  /* 0x0000000404007981 */ /* 0x002ea4000c1e1900 */
[----:B--2---:R-:W-:Y:S01]  /*0060*/  VIADD R6, R0, 0xf3000000 ;  /* 0xf300000000067836 */ /* 0x004fe20000000000 */
[----:B------:R0:W1:Y:S04]  /*0070*/  MUFU.RSQ R3, R0 ;  /* 0x0000000000037308 */ /* 0x0000680000001400 */
[----:B------:R-:W-:-:S13]  /*0080*/  ISETP.GT.U32.AND P0, PT, R6, 0x727fffff, PT ;  /* 0x727fffff0600780c */ /* 0x000fda0003f04070 */
[----:B01----:R-:W-:Y:S05]  /*0090*/  @!P0 BRA `(.L_x_0) ;  /* 0x0000000000108947 */ /* 0x003fea0003800000 */
[----:B------:R-:W-:-:S07]  /*00a0*/  MOV R6, 0xc0 ;  /* 0x000000c000067802 */ /* 0x000fce0000000f00 */
[----:B------:R-:W-:Y:S05]  /*00b0*/  CALL.REL.NOINC `($__internal_1_$__cuda_sm20_sqrt_rn_f32_slowpath) ;  /* 0x0000000400247944 */ /* 0x000fea0003c00000 */
[----:B------:R-:W-:Y:S01]  /*00c0*/  IMAD.MOV.U32 R0, RZ, RZ, R3 ;  /* 0x000000ffff007224 */ /* 0x000fe200078e0003 */
[----:B------:R-:W-:Y:S06]  /*00d0*/  BRA `(.L_x_1) ;  /* 0x0000000000107947 */ /* 0x000fec0003800000 */
.L_x_0:
[----:B------:R-:W-:Y:S01]  /*00e0*/  FMUL.FTZ R5, R0, R3 ;  /* 0x0000000300057220 */ /* 0x000fe20000410000 */
[----:B------:R-:W-:-:S03]  /*00f0*/  FMUL.FTZ R3, R3, 0.5 ;  /* 0x3f00000003037820 */ /* 0x000fc60000410000 */
[----:B------:R-:W-:-:S04]  /*0100*/  FFMA R0, -R5, R5, R0 ;  /* 0x0000000505007223 */ /* 0x000fc80000000100 */
[----:B------:R-:W-:-:S07]  /*0110*/  FFMA R0, R0, R3, R5 ;  /* 0x0000000300007223 */ /* 0x000fce0000000005 */
.L_x_1:
[----:B------:R-:W-:-:S04]  /*0120*/  IADD3 R3, PT, PT, R0, 0x1800000, RZ ;  /* 0x0180000000037810 */ /* 0x000fc80007ffe0ff */
[----:B------:R-:W-:-:S04]  /*0130*/  LOP3.LUT R3, R3, 0x7f800000, RZ, 0xc0, !PT ;  /* 0x7f80000003037812 */ /* 0x000fc800078ec0ff */
[----:B------:R-:W-:-:S13]  /*0140*/  ISETP.GT.U32.AND P0, PT, R3, 0x1ffffff, PT ;  /* 0x01ffffff0300780c */ /* 0x000fda0003f04070 */
[----:B------:R-:W-:Y:S05]  /*0150*/  @P0 BRA `(.L_x_2) ;  /* 0x0000000000100947 */ /* 0x000fea0003800000 */
[----:B------:R-:W-:-:S07]  /*0160*/  MOV R4, 0x180 ;  /* 0x0000018000047802 */ /* 0x000fce0000000f00 */
[----:B------:R-:W-:Y:S05]  /*0170*/  CALL.REL.NOINC `($__internal_0_$__cuda_sm20_rcp_rn_f32_slowpath) ;  /* 0x0000000000287944 */ /* 0x000fea0003c00000 */
[----:B------:R-:W-:Y:S01]  /*0180*/  IMAD.MOV.U32 R7, RZ, RZ, R3 ;  /* 0x000000ffff077224 */ /* 0x000fe200078e0003 */
[----:B------:R-:W-:Y:S06]  /*0190*/  BRA `(.L_x_3) ;  /* 0x0000000000107947 */ /* 0x000fec0003800000 */
.L_x_2:
[----:B------:R-:W0:Y:S02]  /*01a0*/  MUFU.RCP R7, R0 ;  /* 0x0000000000077308 */ /* 0x000e240000001000 */
[----:B0-----:R-:W-:-:S04]  /*01b0*/  FFMA R3, R7, R0, -1 ;  /* 0xbf80000007037423 */ /* 0x001fc80000000000 */
[----:B------:R-:W-:-:S04]  /*01c0*/  FADD.FTZ R4, -R3, -RZ ;  /* 0x800000ff03047221 */ /* 0x000fc80000010100 */
[----:B------:R-:W-:-:S07]  /*01d0*/  FFMA R7, R7, R4, R7 ;  /* 0x0000000407077223 */ /* 0x000fce0000000007 */
.L_x_3:
[----:B------:R-:W0:Y:S02]  /*01e0*/  LDC.64 R4, c[0x0][0x388] ;  /* 0x0000e200ff047b82 */ /* 0x000e240000000a00 */
[----:B0-----:R-:W-:-:S05]  /*01f0*/  IMAD.WIDE.U32 R2, R2, 0x4, R4 ;  /* 0x0000000402027825 */ /* 0x001fca00078e0004 */
[----:B------:R-:W-:Y:S01]  /*0200*/  STG.E desc[UR4][R2.64], R7 ;  /* 0x0000000702007986 */ /* 0x000fe2000c101904 */
[----:B------:R-:W-:Y:S05]  /*0210*/  EXIT ;  /* 0x000000000000794d */ /* 0x000fea0003800000 */
        .weak           $__internal_0_$__cuda_sm20_rcp_rn_f32_slowpath
        .type           $__internal_0_$__cuda_sm20_rcp_rn_f32_slowpath,@function
        .size           $__internal_0_$__cuda_sm20_rcp_rn_f32_slowpath,($__internal_1_$__cuda_sm20_sqrt_rn_f32_slowpath - $__internal_0_$__cuda_sm20_rcp_rn_f32_slowpath)
$__internal_0_$__cuda_sm20_rcp_rn_f32_slowpath:
[----:B------:R-:W-:-:S05]  /*0220*/  IMAD.SHL.U32 R3, R0, 0x2, RZ ;  /* 0x0000000200037824 */ /* 0x000fca00078e00ff */
[----:B------:R-:W-:-:S04]  /*0230*/  SHF.R.U32.HI R9, RZ, 0x18, R3 ;  /* 0x00000018ff097819 */ /* 0x000fc80000011603 */
[----:B------:R-:W-:-:S13]  /*0240*/  ISETP.NE.U32.AND P0, PT, R9, RZ, PT ;  /* 0x000000ff0900720c */ /* 0x000fda0003f05070 */
[----:B------:R-:W-:Y:S05]  /*0250*/  @P0 BRA `(.L_x_4) ;  /* 0x00000000002c0947 */ /* 0x000fea0003800000 */
[----:B------:R-:W-:-:S04]  /*0260*/  SHF.L.U32 R3, R0, 0x1, RZ ;  /* 0x0000000100037819 */ /* 0x000fc800000006ff */
[----:B------:R-:W-:-:S13]  /*0270*/  ISETP.NE.AND P0, PT, R3, RZ, PT ;  /* 0x000000ff0300720c */ /* 0x000fda0003f05270 */
[----:B------:R2:W3:Y:S01]  /*0280*/  @!P0 MUFU.RCP R3, R0 ;  /* 0x0000000000038308 */ /* 0x0004e20000001000 */
[----:B------:R-:W-:Y:S05]  /*0290*/  @!P0 BRA `(.L_x_5) ;  /* 0x0000000000a48947 */ /* 0x000fea0003800000 */
[----:B------:R-:W-:-:S04]  /*02a0*/  FFMA R5, R0, 1.84467440737095516160e+19, RZ ;  /* 0x5f80000000057823 */ /* 0x000fc800000000ff */
[----:B--2---:R-:W3:Y:S02]  /*02b0*/  MUFU.RCP R0, R5 ;  /* 0x0000000500007308 */ /* 0x004ee40000001000 */
[----:B---3--:R-:W-:-:S04]  /*02c0*/  FFMA R3, R5, R0, -1 ;  /* 0xbf80000005037423 */ /* 0x008fc80000000000 */
[----:B------:R-:W-:-:S04]  /*02d0*/  FADD.FTZ R3, -R3, -RZ ;  /* 0x800000ff03037221 */ /* 0x000fc80000010100 */
[----:B------:R-:W-:-:S04]  /*02e0*/  FFMA R0, R0, R3, R0 ;  /* 0x0000000300007223 */ /* 0x000fc80000000000 */
[----:B------:R-:W-:Y:S01]  /*02f0*/  FFMA R3, R0, 1.84467440737095516160e+19, RZ ;  /* 0x5f80000000037823 */ /* 0x000fe200000000ff */
[----:B------:R-:W-:Y:S06]  /*0300*/  BRA `(.L_x_5) ;  /* 0x0000000000887947 */ /* 0x000fec0003800000 */
.L_x_4:
[----:B------:R-:W-:-:S05]  /*0310*/  VIADD R11, R9, 0xffffff03 ;  /* 0xffffff03090b7836 */ /* 0x000fca0000000000 */
[----:B------:R-:W-:-:S13]  /*0320*/  ISETP.GT.U32.AND P0, PT, R11, 0x1, PT ;  /* 0x000000010b00780c */ /* 0x000fda0003f04070 */
[----:B------:R-:W-:Y:S05]  /*0330*/  @P0 BRA `(.L_x_6) ;  /* 0x0000000000780947 */ /* 0x000fea0003800000 */
[----:B------:R-:W-:Y:S01]  /*0340*/  LOP3.LUT R3, R0, 0x7fffff, RZ, 0xc0, !PT ;  /* 0x007fffff00037812 */ /* 0x000fe200078ec0ff */
[----:B------:R-:W-:-:S03]  /*0350*/  IMAD.MOV.U32 R8, RZ, RZ, 0x3 ;  /* 0x00000003ff087424 */ /* 0x000fc600078e00ff */
[----:B------:R-:W-:Y:S02]  /*0360*/  LOP3.LUT R3, R3, 0x3f800000, RZ, 0xfc, !PT ;  /* 0x3f80000003037812 */ /* 0x000fe400078efcff */
[----:B------:R-:W-:Y:S02]  /*0370*/  SHF.L.U32 R8, R8, R11, RZ ;  /* 0x0000000b08087219 */ /* 0x000fe400000006ff */
[----:B------:R-:W0:Y:S02]  /*0380*/  MUFU.RCP R6, R3 ;  /* 0x0000000300067308 */ /* 0x000e240000001000 */
[----:B0-----:R-:W-:-:S04]  /*0390*/  FFMA R5, R3, R6, -1 ;  /* 0xbf80000003057423 */ /* 0x001fc80000000006 */
[----:B------:R-:W-:-:S04]  /*03a0*/  FADD.FTZ R5, -R5, -RZ ;  /* 0x800000ff05057221 */ /* 0x000fc80000010100 */
[CCC-:B------:R-:W-:Y:S01]  /*03b0*/  FFMA.RM R7, R6.reuse, R5.reuse, R6.reuse ;  /* 0x0000000506077223 */ /* 0x1c0fe20000004006 */
[----:B------:R-:W-:-:S04]  /*03c0*/  FFMA.RP R6, R6, R5, R6 ;  /* 0x0000000506067223 */ /* 0x000fc80000008006 */
[C---:B------:R-:W-:Y:S02]  /*03d0*/  LOP3.LUT R5, R7.reuse, 0x7fffff, RZ, 0xc0, !PT ;  /* 0x007fffff07057812 */ /* 0x040fe400078ec0ff */
[----:B------:R-:W-:Y:S02]  /*03e0*/  FSETP.NEU.FTZ.AND P0, PT, R7, R6, PT ;  /* 0x000000060700720b */ /* 0x000fe40003f1d000 */
[----:B------:R-:W-:Y:S02]  /*03f0*/  LOP3.LUT R5, R5, 0x800000, RZ, 0xfc, !PT ;  /* 0x0080000005057812 */ /* 0x000fe400078efcff */
[----:B------:R-:W-:Y:S02]  /*0400*/  SEL R6, RZ, 0xffffffff, !P0 ;  /* 0xffffffffff067807 */ /* 0x000fe40004000000 */
[----:B------:R-:W-:Y:S02]  /*0410*/  LOP3.LUT R8, R8, R5, RZ, 0xc0, !PT ;  /* 0x0000000508087212 */ /* 0x000fe400078ec0ff */
[----:B------:R-:W-:-:S02]  /*0420*/  IADD3 R6, PT, PT, -R6, RZ, RZ ;  /* 0x000000ff06067210 */ /* 0x000fc40007ffe1ff */
[-C--:B------:R-:W-:Y:S02]  /*0430*/  SHF.R.U32.HI R8, RZ, R11.reuse, R8 ;  /* 0x0000000bff087219 */ /* 0x080fe40000011608 */
[----:B------:R-:W-:Y:S02]  /*0440*/  LOP3.LUT P1, RZ, R6, R11, R5, 0xf8, !PT ;  /* 0x0000000b06ff7212 */ /* 0x000fe4000782f805 */
[C---:B------:R-:W-:Y:S02]  /*0450*/  LOP3.LUT P0, RZ, R8.reuse, 0x1, RZ, 0xc0, !PT ;  /* 0x0000000108ff7812 */ /* 0x040fe4000780c0ff */
[----:B------:R-:W-:Y:S02]  /*0460*/  LOP3.LUT P2, RZ, R8, 0x2, RZ, 0xc0, !PT ;  /* 0x0000000208ff7812 */ /* 0x000fe4000784c0ff */
[----:B------:R-:W-:Y:S02]  /*0470*/  IADD3 R6, PT, PT, R9, -0xfc, RZ ;  /* 0xffffff0409067810 */ /* 0x000fe40007ffe0ff */
[----:B------:R-:W-:-:S02]  /*0480*/  PLOP3.LUT P0, PT, P0, P1, P2, 0xe0, 0x0 ;  /* 0x000000000000781c */ /* 0x000fc40000703c20 */
[----:B------:R-:W-:Y:S02]  /*0490*/  LOP3.LUT P1, RZ, R0, 0x7fffff, RZ, 0xc0, !PT ;  /* 0x007fffff00ff7812 */ /* 0x000fe4000782c0ff */
[----:B------:R-:W-:-:S05]  /*04a0*/  SEL R3, RZ, 0x1, !P0 ;  /* 0x00000001ff037807 */ /* 0x000fca0004000000 */
[----:B------:R-:W-:-:S05]  /*04b0*/  IMAD.MOV R3, RZ, RZ, -R3 ;  /* 0x000000ffff037224 */ /* 0x000fca00078e0a03 */
[----:B------:R-:W-:Y:S02]  /*04c0*/  ISETP.GE.AND P0, PT, R3, RZ, PT ;  /* 0x000000ff0300720c */ /* 0x000fe40003f06270 */
[----:B------:R-:W-:-:S11]  /*04d0*/  SHF.R.U32.HI R3, RZ, R6, R5 ;  /* 0x00000006ff037219 */ /* 0x000fd60000011605 */
[----:B------:R-:W-:-:S05]  /*04e0*/  @!P0 VIADD R3, R3, 0x1 ;  /* 0x0000000103038836 */ /* 0x000fca0000000000 */
[----:B------:R-:W-:-:S04]  /*04f0*/  @!P1 SHF.L.U32 R3, R3, 0x1, RZ ;  /* 0x0000000103039819 */ /* 0x000fc800000006ff */
[----:B------:R-:W-:Y:S01]  /*0500*/  LOP3.LUT R3, R3, 0x80000000, R0, 0xf8, !PT ;  /* 0x8000000003037812 */ /* 0x000fe200078ef800 */
[----:B------:R-:W-:Y:S06]  /*0510*/  BRA `(.L_x_5) ;  /* 0x0000000000047947 */ /* 0x000fec0003800000 */
.L_x_6:
[----:B------:R0:W1:Y:S02]  /*0520*/  MUFU.RCP R3, R0 ;  /* 0x0000000000037308 */ /* 0x0000640000001000 */
.L_x_5:
[----:B------:R-:W-:-:S04]  /*0530*/  IMAD.MOV.U32 R5, RZ, RZ, 0x0 ;  /* 0x00000000ff057424 */ /* 0x000fc800078e00ff */
[----:B0123--:R-:W-:Y:S05]  /*0540*/  RET.REL.NODEC R4 `(_Z13tensor1dRsqrtPfS_) ;  /* 0xfffffff804ac7950 */ /* 0x00ffea0003c3ffff */
        .weak           $__internal_1_$__cuda_sm20_sqrt_rn_f32_slowpath
        .type           $__internal_1_$__cuda_sm20_sqrt_rn_f32_slowpath,@function
        .size           $__internal_1_$__cuda_sm20_sqrt_rn_f32_slowpath,(.L_x_31 - $__internal_1_$__cuda_sm20_sqrt_rn_f32_slowpath)
$__internal_1_$__cuda_sm20_sqrt_rn_f32_slowpath:
[----:B------:R-:W-:-:S13]  /*0550*/  LOP3.LUT P0, RZ, R0, 0x7fffffff, RZ, 0xc0, !PT ;  /* 0x7fffffff00ff7812 */ /* 0x000fda000780c0ff */
[----:B------:R-:W-:Y:S01]  /*0560*/  @!P0 MOV R3, R0 ;  /* 0x0000000000038202 */ /* 0x000fe20000000f00 */
[----:B------:R-:W-:Y:S06]  /*0570*/  @!P0 BRA `(.L_x_7) ;  /* 0x0000000000448947 */ /* 0x000fec0003800000 */
[----:B------:R-:W-:-:S13]  /*0580*/  FSETP.GEU.FTZ.AND P0, PT, R0, RZ, PT ;  /* 0x000000ff0000720b */ /* 0x000fda0003f1e000 */
[----:B------:R-:W-:Y:S01]  /*0590*/  @!P0 IMAD.MOV.U32 R3, RZ, RZ, 0x7fffffff ;  /* 0x7fffffffff038424 */ /* 0x000fe200078e00ff */
[----:B------:R-:W-:Y:S06]  /*05a0*/  @!P0 BRA `(.L_x_7) ;  /* 0x0000000000388947 */ /* 0x000fec0003800000 */
[----:B------:R-:W-:-:S13]  /*05b0*/  FSETP.GTU.FTZ.AND P0, PT, |R0|, +INF , PT ;  /* 0x7f8000000000780b */ /* 0x000fda0003f1c200 */
[----:B------:R-:W-:Y:S01]  /*05c0*/  @P0 FADD.FTZ R3, R0, 1 ;  /* 0x3f80000000030421 */ /* 0x000fe20000010000 */
[----:B------:R-:W-:Y:S06]  /*05d0*/  @P0 BRA `(.L_x_7) ;  /* 0x00000000002c0947 */ /* 0x000fec0003800000 */
[----:B------:R-:W-:-:S13]  /*05e0*/  FSETP.NEU.FTZ.AND P0, PT, |R0|, +INF , PT ;  /* 0x7f8000000000780b */ /* 0x000fda0003f1d200 */
[----:B------:R-:W-:Y:S01]  /*05f0*/  @!P0 MOV R3, R0 ;  /* 0x0000000000038202 */ /* 0x000fe20000000f00 */
[----:B------:R-:W-:Y:S06]  /*0600*/  @!P0 BRA `(.L_x_7) ;  /* 0x0000000000208947 */ /* 0x000fec0003800000 */
[----:B------:R-:W-:-:S04]  /*0610*/  FFMA R0, R0, 1.84467440737095516160e+19, RZ ;  /* 0x5f80000000007823 */ /* 0x000fc800000000ff */
[----:B------:R-:W0:Y:S02]  /*0620*/  MUFU.RSQ R3, R0 ;  /* 0x0000000000037308 */ /* 0x000e240000001400 */
[----:B0-----:R-:W-:Y:S01]  /*0630*/  FMUL.FTZ R5, R0, R3 ;  /* 0x0000000300057220 */ /* 0x001fe20000410000 */
[----:B------:R-:W-:-:S03]  /*0640*/  FMUL.FTZ R3, R3, 0.5 ;  /* 0x3f00000003037820 */ /* 0x000fc60000410000 */
[----:B------:R-:W-:-:S04]  /*0650*/  FADD.FTZ R4, -R5, -RZ ;  /* 0x800000ff05047221 */ /* 0x000fc80000010100 */
[----:B------:R-:W-:-:S04]  /*0660*/  FFMA R4, R5, R4, R0 ;  /* 0x0000000405047223 */ /* 0x000fc80000000000 */
[----:B------:R-:W-:-:S04]  /*0670*/  FFMA R3, R4, R3, R5 ;  /* 0x0000000304037223 */ /* 0x000fc80000000005 */
[----:B------:R-:W-:-:S07]  /*0680*/  FMUL.FTZ R3, R3, 2.3283064365386962891e-10 ;  /* 0x2f80000003037820 */ /* 0x000fce0000410000 */
.L_x_7:
[----:B------:R-:W-:Y:S02]  /*0690*/  HFMA2 R5, -RZ, RZ, 0, 0 ;  /* 0x00000000ff057431 */ /* 0x000fe400000001ff */
[----:B------:R-:W-:-:S04]  /*06a0*/  IMAD.MOV.U32 R4, RZ, RZ, R6 ;  /* 0x000000ffff047224 */ /* 0x000fc800078e0006 */
[----:B------:R-:W-:Y:S05]  /*06b0*/  RET.REL.NODEC R4 `(_Z13tensor1dRsqrtPfS_) ;  /* 0xfffffff804507950 */ /* 0x000fea0003c3ffff */
.L_x_8:
[----:B------:R-:W-:-:S00]  /*06c0*/  BRA `(.L_x_8) ;  /* 0xfffffffc00fc7947 */ /* 0x000fc0000383ffff */
[----:B------:R-:W-:-:S00]  /*06d0*/  NOP ;  /* 0x0000000000007918 */ /* 0x000fc00000000000 */
        /* <DEDUP_REMOVED lines=10> */
.L_x_31:


//--------------------- .text._Z13tensor3dRsqrtPfS_i --------------------------
	.section	.text._Z13tensor3dRsqrtPfS_i,"ax",@progbits
	.align	128
        .global         _Z13tensor3dRsqrtPfS_i
        .type           _Z13tensor3dRsqrtPfS_i,@function
        .size           _Z13tensor3dRsqrtPfS_i,(.L_x_33 - _Z13tensor3dRsqrtPfS_i)
        .other          _Z13tensor3dRsqrtPfS_i,@"STO_CUDA_ENTRY STV_DEFAULT"
_Z13tensor3dRsqrtPfS_i:
.text._Z13tensor3dRsqrtPfS_i:
[----:B------:R-:W-:Y:S01]  /*0000*/  LDC R1, c[0x0][0x37c] ;  /* 0x0000df00ff017b82 */ /* 0x000fe20000000800 */
[----:B------:R-:W0:Y:S07]  /*0010*/  S2R R0, SR_TID.X ;  /* 0x0000000000007919 */ /* 0x000e2e0000002100 */
[----:B------:R-:W0:Y:S01]  /*0020*/  S2UR UR4, SR_CTAID.Z ;  /* 0x00000000000479c3 */ /* 0x000e220000002700 */
[----:B------:R-:W1:Y:S07]  /*0030*/  LDCU UR7, c[0x0][0x390] ;  /* 0x00007200ff0777ac */ /* 0x000e6e0008000800 */
[----:B------:R-:W0:Y:S02]  /*0040*/  LDC R3, c[0x0][0x368] ;  /* 0x0000da00ff037b82 */ /* 0x000e240000000800 */
[----:B0-----:R-:W-:-:S05]  /*0050*/  IMAD R3, R3, UR4, R0 ;  /* 0x0000000403037c24 */ /* 0x001fca000f8e0200 */
[----:B-1----:R-:W-:-:S13]  /*0060*/  ISETP.GE.AND P0, PT, R3, UR7, PT ;  /* 0x0000000703007c0c */ /* 0x002fda000bf06270 */
[----:B------:R-:W-:Y:S05]  /*0070*/  @P0 EXIT ;  /* 0x000000000000094d */ /* 0x000fea0003800000 */
[----:B------:R-:W0:Y:S01]  /*0080*/  S2R R0, SR_CTAID.X ;  /* 0x0000000000007919 */ /* 0x000e220000002500 */
[----:B------:R-:W0:Y:S01]  /*0090*/  S2UR UR6, SR_CTAID.Y ;  /* 0x00000000000679c3 */ /* 0x000e220000002600 */
[----:B------:R-:W1:Y:S07]  /*00a0*/  LDCU.64 UR4, c[0x0][0x358] ;  /* 0x00006b00ff0477ac */ /* 0x000e6e0008000a00 */
[----:B------:R-:W0:Y:S08]  /*00b0*/  LDC R7, c[0x0][0x374] ;  /* 0x0000dd00ff077b82 */ /* 0x000e300000000800 */
[----:B------:R-:W2:Y:S01]  /*00c0*/  LDC.64 R4, c[0x0][0x380] ;  /* 0x0000e000ff047b82 */ /* 0x000ea20000000a00 */
[----:B0-----:R-:W-:-:S04]  /*00d0*/  IMAD R0, R0, R7, UR6 ;  /* 0x0000000600007e24 */ /* 0x001fc8000f8e0207 */
[----:B------:R-:W-:-:S04]  /*00e0*/  IMAD R3, R0, UR7, R3 ;  /* 0x0000000700037c24 */ /* 0x000fc8000f8e0203 */
[----:B--2---:R-:W-:-:S05]  /*00f0*/  IMAD.WIDE R4, R3, 0x4, R4 ;  /* 0x0000000403047825 */ /* 0x004fca00078e0204 */
[----:B-1----:R-:W2:Y:S01]  /*0100*/  LDG.E R0, desc[UR4][R4.64] ;  /* 0x0000000404007981 */ /* 0x002ea2000c1e1900 */
[----:B------:R-:W-:Y:S01]  /*0110*/  BSSY.RECONVERGENT B0, `(.L_x_9) ;  /* 0x000000c000007945 */ /* 0x000fe20003800200 */
[----:B--2---:R-:W-:Y:S01]  /*0120*/  VIADD R2, R0, 0xf3000000 ;  /* 0xf300000000027836 */ /* 0x004fe20000000000 */
[----:B------:R0:W1:Y:S04]  /*0130*/  MUFU.RSQ R7, R0 ;  /* 0x0000000000077308 */ /* 0x0000680000001400 */
[----:B------:R-:W-:-:S13]  /*0140*/  ISETP.GT.U32.AND P0, PT, R2, 0x727fffff, PT ;  /* 0x727fffff0200780c */ /* 0x000fda0003f04070 */
[----:B01----:R-:W-:Y:S05]  /*0150*/  @!P0 BRA `(.L_x_10) ;  /* 0x00000000000c8947 */ /* 0x003fea0003800000 */
[----:B------:R-:W-:-:S07]  /*0160*/  MOV R8, 0x180 ;  /* 0x0000018000087802 */ /* 0x000fce0000000f00 */
[----:B------:R-:W-:Y:S05]  /*0170*/  CALL.REL.NOINC `($__internal_3_$__cuda_sm20_sqrt_rn_f32_slowpath) ;  /* 0x0000000400307944 */ /* 0x000fea0003c00000 */
[----:B------:R-:W-:Y:S05]  /*0180*/  BRA `(.L_x_11) ;  /* 0x0000000000107947 */ /* 0x000fea0003800000 */
.L_x_10:
[----:B------:R-:W-:Y:S01]  /*0190*/  FMUL.FTZ R5, R0, R7 ;  /* 0x0000000700057220 */ /* 0x000fe20000410000 */
[----:B------:R-:W-:-:S03]  /*01a0*/  FMUL.FTZ R2, R7, 0.5 ;  /* 0x3f00000007027820 */ /* 0x000fc60000410000 */
[----:B------:R-:W-:-:S04]  /*01b0*/  FFMA R0, -R5, R5, R0 ;  /* 0x0000000505007223 */ /* 0x000fc80000000100 */
[----:B------:R-:W-:-:S07]  /*01c0*/  FFMA R2, R0, R2, R5 ;  /* 0x0000000200027223 */ /* 0x000fce0000000005 */
.L_x_11:
[----:B------:R-:W-:Y:S05]  /*01d0*/  BSYNC.RECONVERGENT B0 ;  /* 0x0000000000007941 */ /* 0x000fea0003800200 */
.L_x_9:
[----:B------:R-:W-:Y:S01]  /*01e0*/  VIADD R0, R2, 0x1800000 ;  /* 0x0180000002007836 */ /* 0x000fe20000000000 */
[----:B------:R-:W-:Y:S04]  /*01f0*/  BSSY.RECONVERGENT B0, `(.L_x_12) ;  /* 0x000000b000007945 */ /* 0x000fe80003800200 */
[----:B------:R-:W-:-:S04]  /*0200*/  LOP3.LUT R0, R0, 0x7f800000, RZ, 0xc0, !PT ;  /* 0x7f80000000007812 */ /* 0x000fc800078ec0ff */
[----:B------:R-:W-:-:S13]  /*0210*/  ISETP.GT.U32.AND P0, PT, R0, 0x1ffffff, PT ;  /* 0x01ffffff0000780c */ /* 0x000fda0003f04070 */
[----:B------:R-:W-:Y:S05]  /*0220*/  @P0 BRA `(.L_x_13) ;  /* 0x00000000000c0947 */ /* 0x000fea0003800000 */
[----:B------:R-:W-:-:S07]  /*0230*/  MOV R4, 0x250 ;  /* 0x0000025000047802 */ /* 0x000fce0000000f00 */
[----:B------:R-:W-:Y:S05]  /*0240*/  CALL.REL.NOINC `($__internal_2_$__cuda_sm20_rcp_rn_f32_slowpath) ;  /* 0x0000000000287944 */ /* 0x000fea0003c00000 */
[----:B------:R-:W-:Y:S05]  /*0250*/  BRA `(.L_x_14) ;  /* 0x0000000000107947 */ /* 0x000fea0003800000 */
.L_x_13:
[----:B------:R-:W0:Y:S02]  /*0260*/  MUFU.RCP R7, R2 ;  /* 0x0000000200077308 */ /* 0x000e240000001000 */
[----:B0-----:R-:W-:-:S04]  /*0270*/  FFMA R0, R7, R2, -1 ;  /* 0xbf80000007007423 */ /* 0x001fc80000000002 */
[----:B------:R-:W-:-:S04]  /*0280*/  FADD.FTZ R0, -R0, -RZ ;  /* 0x800000ff00007221 */ /* 0x000fc80000010100 */
[----:B------:R-:W-:-:S07]  /*0290*/  FFMA R7, R7, R0, R7 ;  /* 0x0000000007077223 */ /* 0x000fce0000000007 */
.L_x_14:
[----:B------:R-:W-:Y:S05]  /*02a0*/  BSYNC.RECONVERGENT B0 ;  /* 0x0000000000007941 */ /* 0x000fea0003800200 */
.L_x_12:
[----:B------:R-:W0:Y:S02]  /*02b0*/  LDC.64 R4, c[0x0][0x388] ;  /* 0x0000e200ff047b82 */ /* 0x000e240000000a00 */
[----:B0-----:R-:W-:-:S05]  /*02c0*/  IMAD.WIDE R2, R3, 0x4, R4 ;  /* 0x0000000403027825 */ /* 0x001fca00078e0204 */
[----:B------:R-:W-:Y:S01]  /*02d0*/  STG.E desc[UR4][R2.64], R7 ;  /* 0x0000000702007986 */ /* 0x000fe2000c101904 */
[----:B------:R-:W-:Y:S05]  /*02e0*/  EXIT ;  /* 0x000000000000794d */ /* 0x000fea0003800000 */
        .weak           $__internal_2_$__cuda_sm20_rcp_rn_f32_slowpath
        .type           $__internal_2_$__cuda_sm20_rcp_rn_f32_slowpath,@function
        .size           $__internal_2_$__cuda_sm20_rcp_rn_f32_slowpath,($__internal_3_$__cuda_sm20_sqrt_rn_f32_slowpath - $__internal_2_$__cuda_sm20_rcp_rn_f32_slowpath)
$__internal_2_$__cuda_sm20_rcp_rn_f32_slowpath:
[----:B------:R-:W-:Y:S01]  /*02f0*/  SHF.L.U32 R0, R2, 0x1, RZ ;  /* 0x0000000102007819 */ /* 0x000fe200000006ff */
[----:B------:R-:W-:Y:S03]  /*0300*/  BSSY.RECONVERGENT B1, `(.L_x_15) ;  /* 0x0000030000017945 */ /* 0x000fe60003800200 */
[----:B------:R-:W-:-:S04]  /*0310*/  SHF.R.U32.HI R9, RZ, 0x18, R0 ;  /* 0x00000018ff097819 */ /* 0x000fc80000011600 */
[----:B------:R-:W-:-:S13]  /*0320*/  ISETP.NE.U32.AND P0, PT, R9, RZ, PT ;  /* 0x000000ff0900720c */ /* 0x000fda0003f05070 */
[----:B------:R-:W-:Y:S05]  /*0330*/  @P0 BRA `(.L_x_16) ;  /* 0x0000000000280947 */ /* 0x000fea0003800000 */
[----:B------:R-:W-:-:S05]  /*0340*/  IMAD.SHL.U32 R0, R2, 0x2, RZ ;  /* 0x0000000202007824 */ /* 0x000fca00078e00ff */
[----:B------:R-:W-:-:S13]  /*0350*/  ISETP.NE.AND P0, PT, R0, RZ, PT ;  /* 0x000000ff0000720c */ /* 0x000fda0003f05270 */
[----:B------:R-:W-:Y:S01]  /*0360*/  @P0 FFMA R6, R2, 1.84467440737095516160e+19, RZ ;  /* 0x5f80000002060823 */ /* 0x000fe200000000ff */
[----:B------:R-:W-:Y:S08]  /*0370*/  @!P0 MUFU.RCP R5, R2 ;  /* 0x0000000200058308 */ /* 0x000ff00000001000 */
[----:B------:R-:W0:Y:S02]  /*0380*/  @P0 MUFU.RCP R7, R6 ;  /* 0x0000000600070308 */ /* 0x000e240000001000 */
[----:B0-----:R-:W-:-:S04]  /*0390*/  @P0 FFMA R0, R6, R7, -1 ;  /* 0xbf80000006000423 */ /* 0x001fc80000000007 */
[----:B------:R-:W-:-:S04]  /*03a0*/  @P0 FADD.FTZ R0, -R0, -RZ ;  /* 0x800000ff00000221 */ /* 0x000fc80000010100 */
[----:B------:R-:W-:-:S04]  /*03b0*/  @P0 FFMA R0, R7, R0, R7 ;  /* 0x0000000007000223 */ /* 0x000fc80000000007 */
[----:B------:R-:W-:Y:S01]  /*03c0*/  @P0 FFMA R5, R0, 1.84467440737095516160e+19, RZ ;  /* 0x5f80000000050823 */ /* 0x000fe200000000ff */
[----:B------:R-:W-:Y:S06]  /*03d0*/  BRA `(.L_x_17) ;  /* 0x0000000000887947 */ /* 0x000fec0003800000 */
.L_x_16:
[----:B------:R-:W-:-:S04]  /*03e0*/  IADD3 R11, PT, PT, R9, -0xfd, RZ ;  /* 0xffffff03090b7810 */ /* 0x000fc80007ffe0ff */
        /* <DEDUP_REMOVED lines=20> */
[----:B------:R-:W-:-:S04]  /*0530*/  LOP3.LUT P2, RZ, R8, 0x2, RZ, 0xc0, !PT ;  /* 0x0000000208ff7812 */ /* 0x000fc8000784c0ff */
[----:B------:R-:W-:Y:S02]  /*0540*/  PLOP3.LUT P0, PT, P0, P1, P2, 0xe0, 0x0 ;  /* 0x000000000000781c */ /* 0x000fe40000703c20 */
[----:B------:R-:W-:Y:S02]  /*0550*/  LOP3.LUT P1, RZ, R2, 0x7fffff, RZ, 0xc0, !PT ;  /* 0x007fffff02ff7812 */ /* 0x000fe4000782c0ff */
[----:B------:R-:W-:-:S05]  /*0560*/  SEL R0, RZ, 0x1, !P0 ;  /* 0x00000001ff007807 */ /* 0x000fca0004000000 */
[----:B------:R-:W-:-:S05]  /*0570*/  IMAD.MOV R0, RZ, RZ, -R0 ;  /* 0x000000ffff007224 */ /* 0x000fca00078e0a00 */
[----:B------:R-:W-:Y:S02]  /*0580*/  ISETP.GE.AND P0, PT, R0, RZ, PT ;  /* 0x000000ff0000720c */ /* 0x000fe40003f06270 */
[----:B------:R-:W-:-:S04]  /*0590*/  IADD3 R0, PT, PT, R9, -0xfc, RZ ;  /* 0xffffff0409007810 */ /* 0x000fc80007ffe0ff */
[----:B------:R-:W-:-:S07]  /*05a0*/  SHF.R.U32.HI R5, RZ, R0, R5 ;  /* 0x00000000ff057219 */ /* 0x000fce0000011605 */
[----:B------:R-:W-:-:S05]  /*05b0*/  @!P0 VIADD R5, R5, 0x1 ;  /* 0x0000000105058836 */ /* 0x000fca0000000000 */
[----:B------:R-:W-:-:S04]  /*05c0*/  @!P1 SHF.L.U32 R5, R5, 0x1, RZ ;  /* 0x0000000105059819 */ /* 0x000fc800000006ff */
[----:B------:R-:W-:Y:S01]  /*05d0*/  LOP3.LUT R5, R5, 0x80000000, R2, 0xf8, !PT ;  /* 0x8000000005057812 */ /* 0x000fe200078ef802 */
[----:B------:R-:W-:Y:S06]  /*05e0*/  BRA `(.L_x_17) ;  /* 0x0000000000047947 */ /* 0x000fec0003800000 */
.L_x_18:
[----:B------:R0:W1:Y:S02]  /*05f0*/  MUFU.RCP R5, R2 ;  /* 0x0000000200057308 */ /* 0x0000640000001000 */
.L_x_17:
[----:B------:R-:W-:Y:S05]  /*0600*/  BSYNC.RECONVERGENT B1 ;  /* 0x0000000000017941 */ /* 0x000fea0003800200 */
.L_x_15:
[----:B-1----:R-:W-:Y:S02]  /*0610*/  IMAD.MOV.U32 R7, RZ, RZ, R5 ;  /* 0x000000ffff077224 */ /* 0x002fe400078e0005 */
[----:B------:R-:W-:-:S04]  /*0620*/  HFMA2 R5, -RZ, RZ, 0, 0 ;  /* 0x00000000ff057431 */ /* 0x000fc800000001ff */
[----:B0-----:R-:W-:Y:S05]  /*0630*/  RET.REL.NODEC R4 `(_Z13tensor3dRsqrtPfS_i) ;  /* 0xfffffff804707950 */ /* 0x001fea0003c3ffff */
        .weak           $__internal_3_$__cuda_sm20_sqrt_rn_f32_slowpath
        .type           $__internal_3_$__cuda_sm20_sqrt_rn_f32_slowpath,@function
        .size           $__internal_3_$__cuda_sm20_sqrt_rn_f32_slowpath,(.L_x_33 - $__internal_3_$__cuda_sm20_sqrt_rn_f32_slowpath)
$__internal_3_$__cuda_sm20_sqrt_rn_f32_slowpath:
[----:B------:R-:W-:-:S13]  /*0640*/  LOP3.LUT P0, RZ, R0, 0x7fffffff, RZ, 0xc0, !PT ;  /* 0x7fffffff00ff7812 */ /* 0x000fda000780c0ff */
[----:B------:R-:W-:Y:S01]  /*0650*/  @!P0 IMAD.MOV.U32 R2, RZ, RZ, R0 ;  /* 0x000000ffff028224 */ /* 0x000fe200078e0000 */
[----:B------:R-:W-:Y:S06]  /*0660*/  @!P0 BRA `(.L_x_19) ;  /* 0x0000000000408947 */ /* 0x000fec0003800000 */
[----:B------:R-:W-:-:S13]  /*0670*/  FSETP.GEU.FTZ.AND P0, PT, R0, RZ, PT ;  /* 0x000000ff0000720b */ /* 0x000fda0003f1e000 */
[----:B------:R-:W-:Y:S01]  /*0680*/  @!P0 MOV R2, 0x7fffffff ;  /* 0x7fffffff00028802 */ /* 0x000fe20000000f00 */
[----:B------:R-:W-:Y:S06]  /*0690*/  @!P0 BRA `(.L_x_19) ;  /* 0x0000000000348947 */ /* 0x000fec0003800000 */
[----:B------:R-:W-:-:S13]  /*06a0*/  FSETP.GTU.FTZ.AND P0, PT, |R0|, +INF , PT ;  /* 0x7f8000000000780b */ /* 0x000fda0003f1c200 */
[----:B------:R-:W-:Y:S01]  /*06b0*/  @P0 FADD.FTZ R2, R0, 1 ;  /* 0x3f80000000020421 */ /* 0x000fe20000010000 */
[----:B------:R-:W-:Y:S06]  /*06c0*/  @P0 BRA `(.L_x_19) ;  /* 0x0000000000280947 */ /* 0x000fec0003800000 */
[----:B------:R-:W-:-:S13]  /*06d0*/  FSETP.NEU.FTZ.AND P0, PT, |R0|, +INF , PT ;  /* 0x7f8000000000780b */ /* 0x000fda0003f1d200 */
[----:B------:R-:W-:-:S04]  /*06e0*/  @P0 FFMA R4, R0, 1.84467440737095516160e+19, RZ ;  /* 0x5f80000000040823 */ /* 0x000fc800000000ff */
[----:B------:R-:W0:Y:S02]  /*06f0*/  @P0 MUFU.RSQ R5, R4 ;  /* 0x0000000400050308 */ /* 0x000e240000001400 */
[----:B0-----:R-:W-:Y:S01]  /*0700*/  @P0 FMUL.FTZ R7, R4, R5 ;  /* 0x0000000504070220 */ /* 0x001fe20000410000 */
[----:B------:R-:W-:-:S03]  /*0710*/  @P0 FMUL.FTZ R5, R5, 0.5 ;  /* 0x3f00000005050820 */ /* 0x000fc60000410000 */
[----:B------:R-:W-:-:S04]  /*0720*/  @P0 FADD.FTZ R2, -R7, -RZ ;  /* 0x800000ff07020221 */ /* 0x000fc80000010100 */
[----:B------:R-:W-:Y:S01]  /*0730*/  @P0 FFMA R6, R7, R2, R4 ;  /* 0x0000000207060223 */ /* 0x000fe20000000004 */
[----:B------:R-:W-:-:S03]  /*0740*/  @!P0 IMAD.MOV.U32 R2, RZ, RZ, R0 ;  /* 0x000000ffff028224 */ /* 0x000fc600078e0000 */
[----:B------:R-:W-:-:S04]  /*0750*/  @P0 FFMA R5, R6, R5, R7 ;  /* 0x0000000506050223 */ /* 0x000fc80000000007 */
[----:B------:R-:W-:-:S07]  /*0760*/  @P0 FMUL.FTZ R2, R5, 2.3283064365386962891e-10 ;  /* 0x2f80000005020820 */ /* 0x000fce0000410000 */
.L_x_19:
[----:B------:R-:W-:Y:S01]  /*0770*/  MOV R4, R8 ;  /* 0x0000000800047202 */ /* 0x000fe20000000f00 */
[----:B------:R-:W-:-:S04]  /*0780*/  IMAD.MOV.U32 R5, RZ, RZ, 0x0 ;  /* 0x00000000ff057424 */ /* 0x000fc800078e00ff */
[----:B------:R-:W-:Y:S05]  /*0790*/  RET.REL.NODEC R4 `(_Z13tensor3dRsqrtPfS_i) ;  /* 0xfffffff804187950 */ /* 0x000fea0003c3ffff */
.L_x_20:
        /* <DEDUP_REMOVED lines=14> */
.L_x_33:


//--------------------- .text._Z13tensor1dMul1dPfS_S_ --------------------------
	.section	.text._Z13tensor1dMul1dPfS_S_,"ax",@progbits
	.align	128
        .global         _Z13tensor1dMul1dPfS_S_
        .type           _Z13tensor1dMul1dPfS_S_,@function
        .size           _Z13tensor1dMul1dPfS_S_,(.L_x_36 - _Z13tensor1dMul1dPfS_S_)
        .other          _Z13tensor1dMul1dPfS_S_,@"STO_CUDA_ENTRY STV_DEFAULT"
_Z13tensor1dMul1dPfS_S_:
.text._Z13tensor1dMul1dPfS_S_:
[----:B------:R-:W-:Y:S01]  /*0000*/  LDC R1, c[0x0][0x37c] ;  /* 0x0000df00ff017b82 */ /* 0x000fe20000000800 */
[----:B------:R-:W0:Y:S07]  /*0010*/  S2R R9, SR_CTAID.X ;  /* 0x0000000000097919 */ /* 0x000e2e0000002500 */
[----:B------:R-:W0:Y:S01]  /*0020*/  LDC.64 R2, c[0x0][0x380] ;  /* 0x0000e000ff027b82 */ /* 0x000e220000000a00 */
[----:B------:R-:W1:Y:S07]  /*0030*/  LDCU.64 UR4, c[0x0][0x358] ;  /* 0x00006b00ff0477ac */ /* 0x000e6e0008000a00 */
[----:B------:R-:W2:Y:S08]  /*0040*/  LDC.64 R4, c[0x0][0x388] ;  /* 0x0000e200ff047b82 */ /* 0x000eb00000000a00 */
[----:B------:R-:W3:Y:S01]  /*0050*/  LDC.64 R6, c[0x0][0x390] ;  /* 0x0000e400ff067b82 */ /* 0x000ee20000000a00 */
[----:B0-----:R-:W-:-:S04]  /*0060*/  IMAD.WIDE.U32 R2, R9, 0x4, R2 ;  /* 0x0000000409027825 */ /* 0x001fc800078e0002 */
[C---:B--2---:R-:W-:Y:S02]  /*0070*/  IMAD.WIDE.U32 R4, R9.reuse, 0x4, R4 ;  /* 0x0000000409047825 */ /* 0x044fe400078e0004 */
[----:B-1----:R-:W2:Y:S04]  /*0080*/  LDG.E R2, desc[UR4][R2.64] ;  /* 0x0000000402027981 */ /* 0x002ea8000c1e1900 */
[----:B------:R-:W2:Y:S01]  /*0090*/  LDG.E R5, desc[UR4][R4.64] ;  /* 0x0000000404057981 */ /* 0x000ea2000c1e1900 */
[----:B---3--:R-:W-:-:S04]  /*00a0*/  IMAD.WIDE.U32 R6, R9, 0x4, R6 ;  /* 0x0000000409067825 */ /* 0x008fc800078e0006 */
[----:B--2---:R-:W-:-:S05]  /*00b0*/  FMUL R9, R2, R5 ;  /* 0x0000000502097220 */ /* 0x004fca0000400000 */
[----:B------:R-:W-:Y:S01]  /*00c0*/  STG.E desc[UR4][R6.64], R9 ;  /* 0x0000000906007986 */ /* 0x000fe2000c101904 */
[----:B------:R-:W-:Y:S05]  /*00d0*/  EXIT ;  /* 0x000000000000794d */ /* 0x000fea0003800000 */
.L_x_21:
        /* <DEDUP_REMOVED lines=10> */
.L_x_36:


//--------------------- .text._Z13tensor3dMul1dPfS_S_i --------------------------
	.section	.text._Z13tensor3dMul1dPfS_S_i,"ax",@progbits
	.align	128
        .global         _Z13tensor3dMul1dPfS_S_i
        .type           _Z13tensor3dMul1dPfS_S_i,@function
        .size           _Z13tensor3dMul1dPfS_S_i,(.L_x_37 - _Z13tensor3dMul1dPfS_S_i)
        .other          _Z13tensor3dMul1dPfS_S_i,@"STO_CUDA_ENTRY STV_DEFAULT"
_Z13tensor3dMul1dPfS_S_i:
.text._Z13tensor3dMul1dPfS_S_i:
        /* <DEDUP_REMOVED lines=12> */
[----:B------:R-:W2:Y:S08]  /*00c0*/  LDC.64 R4, c[0x0][0x388] ;  /* 0x0000e200ff047b82 */ /* 0x000eb00000000a00 */
[----:B------:R-:W3:Y:S01]  /*00d0*/  LDC.64 R2, c[0x0][0x380] ;  /* 0x0000e000ff027b82 */ /* 0x000ee20000000a00 */
[----:B0-----:R-:W-:-:S04]  /*00e0*/  IMAD R7, R11, R6, UR6 ;  /* 0x000000060b077e24 */ /* 0x001fc8000f8e0206 */
[----:B------:R-:W-:-:S03]  /*00f0*/  IMAD R9, R7, UR7, R0 ;  /* 0x0000000707097c24 */ /* 0x000fc6000f8e0200 */
[----:B------:R-:W0:Y:S01]  /*0100*/  LDC.64 R6, c[0x0][0x390] ;  /* 0x0000e400ff067b82 */ /* 0x000e220000000a00 */
[----:B--2---:R-:W-:-:S06]  /*0110*/  IMAD.WIDE.U32 R4, R11, 0x4, R4 ;  /* 0x000000040b047825 */ /* 0x004fcc00078e0004 */
[----:B-1----:R-:W2:Y:S01]  /*0120*/  LDG.E R5, desc[UR4][R4.64] ;  /* 0x0000000404057981 */ /* 0x002ea2000c1e1900 */
[----:B---3--:R-:W-:-:S06]  /*0130*/  IMAD.WIDE R2, R9, 0x4, R2 ;  /* 0x0000000409027825 */ /* 0x008fcc00078e0202 */
[----:B------:R-:W2:Y:S01]  /*0140*/  LDG.E R2, desc[UR4][R2.64] ;  /* 0x0000000402027981 */ /* 0x000ea2000c1e1900 */
[----:B0-----:R-:W-:-:S04]  /*0150*/  IMAD.WIDE R6, R9, 0x4, R6 ;  /* 0x0000000409067825 */ /* 0x001fc800078e0206 */
[----:B--2---:R-:W-:-:S05]  /*0160*/  FMUL R9, R2, R5 ;  /* 0x0000000502097220 */ /* 0x004fca0000400000 */
[----:B------:R-:W-:Y:S01]  /*0170*/  STG.E desc[UR4][R6.64], R9 ;  /* 0x0000000906007986 */ /* 0x000fe2000c101904 */
[----:B------:R-:W-:Y:S05]  /*0180*/  EXIT ;  /* 0x000000000000794d */ /* 0x000fea0003800000 */
.L_x_22:
        /* <DEDUP_REMOVED lines=15> */
.L_x_37:


//--------------------- .text._Z13tensor3dMul3dPfS_S_i --------------------------
	.section	.text._Z13tensor3dMul3dPfS_S_i,"ax",@progbits
	.align	128
        .global         _Z13tensor3dMul3dPfS_S_i
        .type           _Z13tensor3dMul3dPfS_S_i,@function
        .size           _Z13tensor3dMul3dPfS_S_i,(.L_x_38 - _Z13tensor3dMul3dPfS_S_i)
        .other          _Z13tensor3dMul3dPfS_S_i,@"STO_CUDA_ENTRY STV_DEFAULT"
_Z13tensor3dMul3dPfS_S_i:
.text._Z13tensor3dMul3dPfS_S_i:
        /* <DEDUP_REMOVED lines=17> */
[----:B--2---:R-:W-:-:S06]  /*0110*/  IMAD.WIDE R2, R9, 0x4, R2 ;  /* 0x0000000409027825 */ /* 0x004fcc00078e0202 */
[----:B-1----:R-:W2:Y:S01]  /*0120*/  LDG.E R2, desc[UR4][R2.64] ;  /* 0x0000000402027981 */ /* 0x002ea2000c1e1900 */
[----:B---3--:R-:W-:-:S06]  /*0130*/  IMAD.WIDE R4, R9, 0x4, R4 ;  /* 0x0000000409047825 */ /* 0x008fcc00078e0204 */
[----:B------:R-:W2:Y:S01]  /*0140*/  LDG.E R5, desc[UR4][R4.64] ;  /* 0x0000000404057981 */ /* 0x000ea2000c1e1900 */
[----:B0-----:R-:W-:-:S04]  /*0150*/  IMAD.WIDE R6, R9, 0x4, R6 ;  /* 0x0000000409067825 */ /* 0x001fc800078e0206 */
[----:B--2---:R-:W-:-:S05]  /*0160*/  FMUL R9, R2, R5 ;  /* 0x0000000502097220 */ /* 0x004fca0000400000 */
[----:B------:R-:W-:Y:S01]  /*0170*/  STG.E desc[UR4][R6.64], R9 ;  /* 0x0000000906007986 */ /* 0x000fe2000c101904 */
[----:B------:R-:W-:Y:S05]  /*0180*/  EXIT ;  /* 0x000000000000794d */ /* 0x000fea0003800000 */
.L_x_23:
        /* <DEDUP_REMOVED lines=15> */
.L_x_38:


//--------------------- .text._Z13tensor3dSub1dPfS_S_i --------------------------
	.section	.text._Z13tensor3dSub1dPfS_S_i,"ax",@progbits
	.align	128
        .global         _Z13tensor3dSub1dPfS_S_i
        .type           _Z13tensor3dSub1dPfS_S_i,@function
        .size           _Z13tensor3dSub1dPfS_S_i,(.L_x_39 - _Z13tensor3dSub1dPfS_S_i)
        .other          _Z13tensor3dSub1dPfS_S_i,@"STO_CUDA_ENTRY STV_DEFAULT"
_Z13tensor3dSub1dPfS_S_i:
.text._Z13tensor3dSub1dPfS_S_i:
        /* <DEDUP_REMOVED lines=22> */
[----:B--2---:R-:W-:-:S05]  /*0160*/  FADD R9, R2, -R5 ;  /* 0x8000000502097221 */ /* 0x004fca0000000000 */
[----:B------:R-:W-:Y:S01]  /*0170*/  STG.E desc[UR4][R6.64], R9 ;  /* 0x0000000906007986 */ /* 0x000fe2000c101904 */
[----:B------:R-:W-:Y:S05]  /*0180*/  EXIT ;  /* 0x000000000000794d */ /* 0x000fea0003800000 */
.L_x_24:
        /* <DEDUP_REMOVED lines=15> */
.L_x_39:


//--------------------- .text._Z13tensor3dSub3dPfS_S_i --------------------------
	.section	.text._Z13tensor3dSub3dPfS_S_i,"ax",@progbits
	.align	128
        .global         _Z13tensor3dSub3dPfS_S_i
        .type           _Z13tensor3dSub3dPfS_S_i,@function
        .size           _Z13tensor3dSub3dPfS_S_i,(.L_x_40 - _Z13tensor3dSub3dPfS_S_i)
        .other          _Z13tensor3dSub3dPfS_S_i,@"STO_CUDA_ENTRY STV_DEFAULT"
_Z13tensor3dSub3dPfS_S_i:
.text._Z13tensor3dSub3dPfS_S_i:
        /* <DEDUP_REMOVED lines=22> */
[----:B--2---:R-:W-:-:S05]  /*0160*/  FADD R9, R2, -R5 ;  /* 0x8000000502097221 */ /* 0x004fca0000000000 */
[----:B------:R-:W-:Y:S01]  /*0170*/  STG.E desc[UR4][R6.64], R9 ;  /* 0x0000000906007986 */ /* 0x000fe2000c101904 */
[----:B------:R-:W-:Y:S05]  /*0180*/  EXIT ;  /* 0x000000000000794d */ /* 0x000fea0003800000 */
.L_x_25:
        /* <DEDUP_REMOVED lines=15> */
.L_x_40:


//--------------------- .text._Z13tensor3dAdd0dPfdS_i --------------------------
	.section	.text._Z13tensor3dAdd0dPfdS_i,"ax",@progbits
	.align	128
        .global         _Z13tensor3dAdd0dPfdS_i
        .type           _Z13tensor3dAdd0dPfdS_i,@function
        .size           _Z13tensor3dAdd0dPfdS_i,(.L_x_41 - _Z13tensor3dAdd0dPfdS_i)
        .other          _Z13tensor3dAdd0dPfdS_i,@"STO_CUDA_ENTRY STV_DEFAULT"
_Z13tensor3dAdd0dPfdS_i:
.text._Z13tensor3dAdd0dPfdS_i:
        /* <DEDUP_REMOVED lines=14> */
[----:B0-----:R-:W-:-:S07]  /*00e0*/  IMAD R5, R5, R4, UR6 ;  /* 0x0000000605057e24 */ /* 0x001fce000f8e0204 */
[----:B------:R-:W0:Y:S01]  /*00f0*/  LDC.64 R8, c[0x0][0x390] ;  /* 0x0000e400ff087b82 */ /* 0x000e220000000a00 */
[----:B------:R-:W-:-:S04]  /*0100*/  IMAD R11, R5, UR7, R0 ;  /* 0x00000007050b7c24 */ /* 0x000fc8000f8e0200 */
[----:B--2---:R-:W-:-:S06]  /*0110*/  IMAD.WIDE R2, R11, 0x4, R2 ;  /* 0x000000040b027825 */ /* 0x004fcc00078e0202 */
[----:B-1----:R-:W2:Y:S02]  /*0120*/  LDG.E R2, desc[UR4][R2.64] ;  /* 0x0000000402027981 */ /* 0x002ea4000c1e1900 */
[----:B--2---:R-:W3:Y:S02]  /*0130*/  F2F.F64.F32 R4, R2 ;  /* 0x0000000200047310 */ /* 0x004ee40000201800 */
[----:B---3--:R-:W-:Y:S01]  /*0140*/  DADD R4, R4, R6 ;  /* 0x0000000004047229 */ /* 0x008fe20000000006 */
[----:B0-----:R-:W-:-:S09]  /*0150*/  IMAD.WIDE R6, R11, 0x4, R8 ;  /* 0x000000040b067825 */ /* 0x001fd200078e0208 */
[----:B------:R-:W0:Y:S02]  /*0160*/  F2F.F32.F64 R5, R4 ;  /* 0x0000000400057310 */ /* 0x000e240000301000 */
[----:B0-----:R-:W-:Y:S01]  /*0170*/  STG.E desc[UR4][R6.64], R5 ;  /* 0x0000000506007986 */ /* 0x001fe2000c101904 */
[----:B------:R-:W-:Y:S05]  /*0180*/  EXIT ;  /* 0x000000000000794d */ /* 0x000fea0003800000 */
.L_x_26:
        /* <DEDUP_REMOVED lines=15> */
.L_x_41:


//--------------------- .text._Z13tensor1dAdd0dPfdS_ --------------------------
	.section	.text._Z13tensor1dAdd0dPfdS_,"ax",@progbits
	.align	128
        .global         _Z13tensor1dAdd0dPfdS_
        .type           _Z13tensor1dAdd0dPfdS_,@function
        .size           _Z13tensor1dAdd0dPfdS_,(.L_x_42 - _Z13tensor1dAdd0dPfdS_)
        .other          _Z13tensor1dAdd0dPfdS_,@"STO_CUDA_ENTRY STV_DEFAULT"
_Z13tensor1dAdd0dPfdS_:
.text._Z13tensor1dAdd0dPfdS_:
[----:B------:R-:W-:Y:S01]  /*0000*/  LDC R1, c[0x0][0x37c] ;  /* 0x0000df00ff017b82 */ /* 0x000fe20000000800 */
[----:B------:R-:W0:Y:S07]  /*0010*/  S2R R11, SR_CTAID.X ;  /* 0x00000000000b7919 */ /* 0x000e2e0000002500 */
[----:B------:R-:W0:Y:S01]  /*0020*/  LDC.64 R2, c[0x0][0x380] ;  /* 0x0000e000ff027b82 */ /* 0x000e220000000a00 */
[----:B------:R-:W1:Y:S07]  /*0030*/  LDCU.64 UR4, c[0x0][0x358] ;  /* 0x00006b00ff0477ac */ /* 0x000e6e0008000a00 */
[----:B------:R-:W2:Y:S08]  /*0040*/  LDC.64 R6, c[0x0][0x388] ;  /* 0x0000e200ff067b82 */ /* 0x000eb00000000a00 */
[----:B------:R-:W3:Y:S01]  /*0050*/  LDC.64 R8, c[0x0][0x390] ;  /* 0x0000e400ff087b82 */ /* 0x000ee20000000a00 */
[----:B0-----:R-:W-:-:S06]  /*0060*/  IMAD.WIDE.U32 R2, R11, 0x4, R2 ;  /* 0x000000040b027825 */ /* 0x001fcc00078e0002 */
[----:B-1----:R-:W4:Y:S02]  /*0070*/  LDG.E R2, desc[UR4][R2.64] ;  /* 0x0000000402027981 */ /* 0x002f24000c1e1900 */
[----:B----4-:R-:W2:Y:S02]  /*0080*/  F2F.F64.F32 R4, R2 ;  /* 0x0000000200047310 */ /* 0x010ea40000201800 */
[----:B--2---:R-:W-:Y:S01]  /*0090*/  DADD R4, R4, R6 ;  /* 0x0000000004047229 */ /* 0x004fe20000000006 */
[----:B---3--:R-:W-:-:S09]  /*00a0*/  IMAD.WIDE.U32 R6, R11, 0x4, R8 ;  /* 0x000000040b067825 */ /* 0x008fd200078e0008 */
[----:B------:R-:W0:Y:S02]  /*00b0*/  F2F.F32.F64 R5, R4 ;  /* 0x0000000400057310 */ /* 0x000e240000301000 */
[----:B0-----:R-:W-:Y:S01]  /*00c0*/  STG.E desc[UR4][R6.64], R5 ;  /* 0x0000000506007986 */ /* 0x001fe2000c101904 */
[----:B------:R-:W-:Y:S05]  /*00d0*/  EXIT ;  /* 0x000000000000794d */ /* 0x000fea0003800000 */
.L_x_27:
        /* <DEDUP_REMOVED lines=10> */
.L_x_42:


//--------------------- .text._Z13tensor1dAdd1dPfS_S_ --------------------------
	.section	.text._Z13tensor1dAdd1dPfS_S_,"ax",@progbits
	.align	128
        .global         _Z13tensor1dAdd1dPfS_S_
        .type           _Z13tensor1dAdd1dPfS_S_,@function
        .size           _Z13tensor1dAdd1dPfS_S_,(.L_x_43 - _Z13tensor1dAdd1dPfS_S_)
        .other          _Z13tensor1dAdd1dPfS_S_,@"STO_CUDA_ENTRY STV_DEFAULT"
_Z13tensor1dAdd1dPfS_S_:
.text._Z13tensor1dAdd1dPfS_S_:
        /* <DEDUP_REMOVED lines=11> */
[----:B--2---:R-:W-:-:S05]  /*00b0*/  FADD R9, R2, R5 ;  /* 0x0000000502097221 */ /* 0x004fca0000000000 */
[----:B------:R-:W-:Y:S01]  /*00c0*/  STG.E desc[UR4][R6.64], R9 ;  /* 0x0000000906007986 */ /* 0x000fe2000c101904 */
[----:B------:R-:W-:Y:S05]  /*00d0*/  EXIT ;  /* 0x000000000000794d */ /* 0x000fea0003800000 */
.L_x_28:
        /* <DEDUP_REMOVED lines=10> */
.L_x_43:


//--------------------- .text._Z13tensor3dAdd3dPfS_S_i --------------------------
	.section	.text._Z13tensor3dAdd3dPfS_S_i,"ax",@progbits
	.align	128
        .global         _Z13tensor3dAdd3dPfS_S_i
        .type           _Z13tensor3dAdd3dPfS_S_i,@function
        .size           _Z13tensor3dAdd3dPfS_S_i,(.L_x_44 - _Z13tensor3dAdd3dPfS_S_i)
        .other          _Z13tensor3dAdd3dPfS_S_i,@"STO_CUDA_ENTRY STV_DEFAULT"
_Z13tensor3dAdd3dPfS_S_i:
.text._Z13tensor3dAdd3dPfS_S_i:
        /* <DEDUP_REMOVED lines=22> */
[----:B--2---:R-:W-:-:S05]  /*0160*/  FADD R9, R2, R5 ;  /* 0x0000000502097221 */ /* 0x004fca0000000000 */
[----:B------:R-:W-:Y:S01]  /*0170*/  STG.E desc[UR4][R6.64], R9 ;  /* 0x0000000906007986 */ /* 0x000fe2000c101904 */
[----:B------:R-:W-:Y:S05]  /*0180*/  EXIT ;  /* 0x000000000000794d */ /* 0x000fea0003800000 */
.L_x_29:
        /* <DEDUP_REMOVED lines=15> */
.L_x_44:


//--------------------- .nv.shared.reserved.0     --------------------------
	.section	.nv.shared.reserved.0,"aw",@nobits
	.weak		__nv_reservedSMEM_offset_0_alias
	.size		__nv_reservedSMEM_offset_0_alias, 0, 64
	.other		__nv_reservedSMEM_offset_0_alias,@"STO_CUDA_RESERVED_SHARED STV_DEFAULT"
__nv_reservedSMEM_offset_0_alias:
	.zero		0
	.zero		64


//--------------------- .nv.constant0._Z13tensor1dRsqrtPfS_ --------------------------
	.section	.nv.constant0._Z13tensor1dRsqrtPfS_,"a",@progbits
	.sectionflags	@""
	.align	4
.nv.constant0._Z13tensor1dRsqrtPfS_:
	.zero		912


//--------------------- .nv.constant0._Z13tensor3dRsqrtPfS_i --------------------------
	.section	.nv.constant0._Z13tensor3dRsqrtPfS_i,"a",@progbits
	.sectionflags	@""
	.align	4
.nv.constant0._Z13tensor3dRsqrtPfS_i:
	.zero		916


//--------------------- .nv.constant0._Z13tensor1dMul1dPfS_S_ --------------------------
	.section	.nv.constant0._Z13tensor1dMul1dPfS_S_,"a",@progbits
	.sectionflags	@""
	.align	4
.nv.constant0._Z13tensor1dMul1dPfS_S_:
	.zero		920


//--------------------- .nv.constant0._Z13tensor3dMul1dPfS_S_i --------------------------
	.section	.nv.constant0._Z13tensor3dMul1dPfS_S_i,"a",@progbits
	.sectionflags	@""
	.align	4
.nv.constant0._Z13tensor3dMul1dPfS_S_i:
	.zero		924


//--------------------- .nv.constant0._Z13tensor3dMul3dPfS_S_i --------------------------
	.section	.nv.constant0._Z13tensor3dMul3dPfS_S_i,"a",@progbits
	.sectionflags	@""
	.align	4
.nv.constant0._Z13tensor3dMul3dPfS_S_i:
	.zero		924


//--------------------- .nv.constant0._Z13tensor3dSub1dPfS_S_i --------------------------
	.section	.nv.constant0._Z13tensor3dSub1dPfS_S_i,"a",@progbits
	.sectionflags	@""
	.align	4
.nv.constant0._Z13tensor3dSub1dPfS_S_i:
	.zero		924


//--------------------- .nv.constant0._Z13tensor3dSub3dPfS_S_i --------------------------
	.section	.nv.constant0._Z13tensor3dSub3dPfS_S_i,"a",@progbits
	.sectionflags	@""
	.align	4
.nv.constant0._Z13tensor3dSub3dPfS_S_i:
	.zero		924


//--------------------- .nv.constant0._Z13tensor3dAdd0dPfdS_i --------------------------
	.section	.nv.constant0._Z13tensor3dAdd0dPfdS_i,"a",@progbits
	.sectionflags	@""
	.align	4
.nv.constant0._Z13tensor3dAdd0dPfdS_i:
	.zero		924


//--------------------- .nv.constant0._Z13tensor1dAdd0dPfdS_ --------------------------
	.section	.nv.constant0._Z13tensor1dAdd0dPfdS_,"a",@progbits
	.sectionflags	@""
	.align	4
.nv.constant0._Z13tensor1dAdd0dPfdS_:
	.zero		920


//--------------------- .nv.constant0._Z13tensor1dAdd1dPfS_S_ --------------------------
	.section	.nv.constant0._Z13tensor1dAdd1dPfS_S_,"a",@progbits
	.sectionflags	@""
	.align	4
.nv.constant0._Z13tensor1dAdd1dPfS_S_:
	.zero		920


//--------------------- .nv.constant0._Z13tensor3dAdd3dPfS_S_i --------------------------
	.section	.nv.constant0._Z13tensor3dAdd3dPfS_S_i,"a",@progbits
	.sectionflags	@""
	.align	4
.nv.constant0._Z13tensor3dAdd3dPfS_S_i:
	.zero		924


//--------------------- SYMBOLS --------------------------

	.type		.nv.reservedSmem.offset0,@object
	.size		.nv.reservedSmem.offset0,0x4
